//
// Generated by NVIDIA NVVM Compiler
//
// Compiler Build ID: CL-36424714
// Cuda compilation tools, release 13.0, V13.0.88
// Based on NVVM 20.0.0
//

.version 9.0
.target sm_100
.address_size 64

	// .globl	_Z6kernelPiS_Pfffiiiif

.visible .entry _Z6kernelPiS_Pfffiiiif(
	.param .u64 .ptr .align 1 _Z6kernelPiS_Pfffiiiif_param_0,
	.param .u64 .ptr .align 1 _Z6kernelPiS_Pfffiiiif_param_1,
	.param .u64 .ptr .align 1 _Z6kernelPiS_Pfffiiiif_param_2,
	.param .f32 _Z6kernelPiS_Pfffiiiif_param_3,
	.param .f32 _Z6kernelPiS_Pfffiiiif_param_4,
	.param .u32 _Z6kernelPiS_Pfffiiiif_param_5,
	.param .u32 _Z6kernelPiS_Pfffiiiif_param_6,
	.param .u32 _Z6kernelPiS_Pfffiiiif_param_7,
	.param .u32 _Z6kernelPiS_Pfffiiiif_param_8,
	.param .f32 _Z6kernelPiS_Pfffiiiif_param_9
)
{
	.reg .pred 	%p<62>;
	.reg .b32 	%r<364>;
	.reg .b32 	%f<467>;
	.reg .b64 	%rd<45>;

	ld.param.u64 	%rd9, [_Z6kernelPiS_Pfffiiiif_param_0];
	ld.param.u64 	%rd7, [_Z6kernelPiS_Pfffiiiif_param_1];
	ld.param.u64 	%rd8, [_Z6kernelPiS_Pfffiiiif_param_2];
	ld.param.u32 	%r90, [_Z6kernelPiS_Pfffiiiif_param_6];
	ld.param.u32 	%r91, [_Z6kernelPiS_Pfffiiiif_param_7];
	ld.param.u32 	%r92, [_Z6kernelPiS_Pfffiiiif_param_8];
	cvta.to.global.u64 	%rd1, %rd9;
	cvta.to.global.u64 	%rd2, %rd8;
	mov.u32 	%r93, %ctaid.x;
	mov.u32 	%r94, %ntid.x;
	mov.u32 	%r95, %tid.x;
	mad.lo.s32 	%r96, %r93, %r94, %r95;
	div.s32 	%r2, %r96, %r90;
	mul.lo.s32 	%r97, %r2, %r90;
	sub.s32 	%r1, %r96, %r97;
	mul.lo.s32 	%r3, %r96, 3;
	cvt.rn.f32.s32 	%f1, %r2;
	add.s32 	%r98, %r91, -1;
	cvt.rn.f32.s32 	%f58, %r98;
	mul.f32 	%f59, %f58, 0f3F3504F3;
	add.f32 	%f60, %f59, %f1;
	cvt.rn.f32.s32 	%f2, %r1;
	add.s32 	%r99, %r92, -1;
	cvt.rn.f32.s32 	%f61, %r99;
	mul.f32 	%f62, %f61, 0f3F3504F3;
	add.f32 	%f63, %f62, %f2;
	add.f32 	%f64, %f59, %f63;
	sub.f32 	%f65, %f1, %f62;
	cvt.rzi.s32.f32 	%r4, %f65;
	cvt.rzi.s32.f32 	%r5, %f60;
	cvt.rzi.s32.f32 	%r6, %f64;
	add.s32 	%r100, %r98, %r2;
	cvt.rn.f32.s32 	%f66, %r100;
	add.s32 	%r101, %r99, %r1;
	cvt.rn.f32.s32 	%f67, %r101;
	cvt.rzi.s32.f32 	%r7, %f66;
	cvt.rzi.s32.f32 	%r8, %f67;
	sub.f32 	%f68, %f2, %f59;
	add.f32 	%f69, %f62, %f60;
	cvt.rzi.s32.f32 	%r9, %f68;
	cvt.rzi.s32.f32 	%r10, %f69;
	cvt.rzi.s32.f32 	%r11, %f63;
	setp.gt.s32 	%p1, %r91, 0;
	mul.lo.s32 	%r102, %r91, %r92;
	mul.lo.s32 	%r103, %r102, 3;
	cvt.rn.f32.s32 	%f3, %r103;
	@%p1 bra 	$L__BB0_3;
	mov.f32 	%f70, 0f00000000;
	div.rn.f32 	%f4, %f70, %f3;
	mov.b32 	%r353, 0;
	sqrt.rn.f32 	%f166, %f4;
$L__BB0_2:
	add.s32 	%r105, %r353, %r3;
	mul.wide.s32 	%rd10, %r105, 4;
	add.s64 	%rd6, %rd2, %rd10;
	mov.b32 	%r106, 2139095039;
	st.global.u32 	[%rd6], %r106;
	setp.eq.s32 	%p2, %r353, 0;
	mov.u32 	%r354, %r1;
	mov.u32 	%r355, %r2;
	mov.u32 	%r356, %r7;
	mov.u32 	%r357, %r8;
	@%p2 bra 	$L__BB0_57;
	bra.uni 	$L__BB0_55;
$L__BB0_3:
	setp.lt.s32 	%p21, %r92, 1;
	@%p21 bra 	$L__BB0_32;
	mul.lo.s32 	%r12, %r90, 3;
	cvta.to.global.u64 	%rd3, %rd7;
	mov.b32 	%r328, 0;
	mul.wide.s32 	%rd40, %r12, 4;
$L__BB0_5:
	ld.param.u64 	%rd44, [_Z6kernelPiS_Pfffiiiif_param_2];
	add.s32 	%r231, %r328, %r3;
	cvta.to.global.u64 	%rd28, %rd44;
	mul.wide.s32 	%rd29, %r231, 4;
	add.s64 	%rd4, %rd28, %rd29;
	mov.b32 	%r232, 2139095039;
	st.global.u32 	[%rd4], %r232;
	mov.f32 	%f434, 0fBF3504F3;
	mov.f32 	%f432, 0f3F3504F3;
	setp.eq.s32 	%p41, %r328, 1;
	mov.f32 	%f433, %f432;
	mov.u32 	%r329, %r1;
	mov.u32 	%r330, %r4;
	mov.u32 	%r331, %r5;
	mov.u32 	%r332, %r6;
	@%p41 bra 	$L__BB0_9;
	setp.ne.s32 	%p42, %r328, 0;
	@%p42 bra 	$L__BB0_8;
	mov.f32 	%f433, 0f00000000;
	mov.f32 	%f432, 0f3F800000;
	mov.f32 	%f434, %f433;
	mov.u32 	%r329, %r1;
	mov.u32 	%r330, %r2;
	mov.u32 	%r331, %r7;
	mov.u32 	%r332, %r8;
	bra.uni 	$L__BB0_9;
$L__BB0_8:
	mov.f32 	%f433, 0fBF3504F3;
	mov.f32 	%f432, 0f3F3504F3;
	mov.f32 	%f434, %f432;
	mov.u32 	%r329, %r9;
	mov.u32 	%r330, %r2;
	mov.u32 	%r331, %r10;
	mov.u32 	%r332, %r11;
$L__BB0_9:
	ld.param.u32 	%r327, [_Z6kernelPiS_Pfffiiiif_param_5];
	or.b32  	%r233, %r330, %r329;
	setp.lt.s32 	%p43, %r233, 0;
	setp.ge.s32 	%p44, %r331, %r327;
	setp.ge.s32 	%p45, %r332, %r90;
	or.pred  	%p46, %p44, %p45;
	or.pred  	%p47, %p46, %p43;
	@%p47 bra 	$L__BB0_20;
	setp.lt.s32 	%p48, %r331, %r330;
	mov.f32 	%f437, 0f00000000;
	@%p48 bra 	$L__BB0_14;
	sub.s32 	%r234, %r332, %r329;
	add.s32 	%r235, %r234, 1;
	and.b32  	%r35, %r235, 7;
	mov.f32 	%f437, 0f00000000;
	mov.u32 	%r333, %r330;
$L__BB0_12:
	mov.u32 	%r18, %r333;
	setp.lt.s32 	%p49, %r332, %r329;
	@%p49 bra 	$L__BB0_13;
	bra.uni 	$L__BB0_21;
$L__BB0_13:
	add.s32 	%r333, %r18, 1;
	setp.ne.s32 	%p57, %r18, %r331;
	@%p57 bra 	$L__BB0_12;
$L__BB0_14:
	ld.param.f32 	%f431, [_Z6kernelPiS_Pfffiiiif_param_9];
	ld.param.f32 	%f428, [_Z6kernelPiS_Pfffiiiif_param_4];
	sub.s32 	%r298, %r332, %r329;
	mad.lo.s32 	%r299, %r298, 3, 3;
	sub.s32 	%r300, %r331, %r330;
	mad.lo.s32 	%r301, %r299, %r300, %r299;
	cvt.rn.f32.s32 	%f361, %r301;
	div.rn.f32 	%f362, %f437, %f361;
	sub.f32 	%f363, %f362, %f431;
	abs.f32 	%f364, %f363;
	setp.ge.f32 	%p58, %f364, %f428;
	@%p58 bra 	$L__BB0_20;
	mov.f32 	%f446, 0f00000000;
	mov.b32 	%r340, 0;
$L__BB0_16:
	cvt.rn.f32.u32 	%f366, %r340;
	mul.f32 	%f24, %f433, %f366;
	mul.f32 	%f25, %f432, %f366;
	mul.lo.s32 	%r37, %r340, %r92;
	mov.b32 	%r341, 0;
$L__BB0_17:
	cvt.rn.f32.u32 	%f367, %r341;
	fma.rn.f32 	%f368, %f432, %f367, %f2;
	add.f32 	%f369, %f24, %f368;
	fma.rn.f32 	%f370, %f434, %f367, %f1;
	add.f32 	%f371, %f25, %f370;
	cvt.rzi.s32.f32 	%r304, %f369;
	cvt.rzi.s32.f32 	%r305, %f371;
	cvt.rn.f32.s32 	%f372, %r304;
	sub.f32 	%f373, %f369, %f372;
	cvt.rn.f32.s32 	%f374, %r305;
	sub.f32 	%f375, %f371, %f374;
	mul.lo.s32 	%r306, %r12, %r305;
	mad.lo.s32 	%r307, %r304, 3, %r306;
	mul.wide.s32 	%rd38, %r307, 4;
	add.s64 	%rd39, %rd1, %rd38;
	ld.global.u32 	%r308, [%rd39];
	cvt.rn.f32.s32 	%f376, %r308;
	mov.f32 	%f377, 0f3F800000;
	sub.f32 	%f378, %f377, %f373;
	mul.f32 	%f379, %f378, %f376;
	sub.f32 	%f380, %f377, %f375;
	add.s64 	%rd41, %rd39, %rd40;
	ld.global.u32 	%r309, [%rd41];
	cvt.rn.f32.s32 	%f381, %r309;
	mul.f32 	%f382, %f378, %f381;
	mul.f32 	%f383, %f375, %f382;
	fma.rn.f32 	%f384, %f380, %f379, %f383;
	ld.global.u32 	%r310, [%rd41+12];
	cvt.rn.f32.s32 	%f385, %r310;
	mul.f32 	%f386, %f373, %f385;
	fma.rn.f32 	%f387, %f375, %f386, %f384;
	ld.global.u32 	%r311, [%rd39+12];
	cvt.rn.f32.s32 	%f388, %r311;
	mul.f32 	%f389, %f373, %f388;
	fma.rn.f32 	%f390, %f380, %f389, %f387;
	ld.global.u32 	%r312, [%rd39+4];
	cvt.rn.f32.s32 	%f391, %r312;
	mul.f32 	%f392, %f378, %f391;
	ld.global.u32 	%r313, [%rd41+4];
	cvt.rn.f32.s32 	%f393, %r313;
	mul.f32 	%f394, %f378, %f393;
	mul.f32 	%f395, %f375, %f394;
	fma.rn.f32 	%f396, %f380, %f392, %f395;
	ld.global.u32 	%r314, [%rd41+16];
	cvt.rn.f32.s32 	%f397, %r314;
	mul.f32 	%f398, %f373, %f397;
	fma.rn.f32 	%f399, %f375, %f398, %f396;
	ld.global.u32 	%r315, [%rd39+16];
	cvt.rn.f32.s32 	%f400, %r315;
	mul.f32 	%f401, %f373, %f400;
	fma.rn.f32 	%f402, %f380, %f401, %f399;
	ld.global.u32 	%r316, [%rd39+8];
	cvt.rn.f32.s32 	%f403, %r316;
	mul.f32 	%f404, %f378, %f403;
	ld.global.u32 	%r317, [%rd41+8];
	cvt.rn.f32.s32 	%f405, %r317;
	mul.f32 	%f406, %f378, %f405;
	mul.f32 	%f407, %f375, %f406;
	fma.rn.f32 	%f408, %f380, %f404, %f407;
	ld.global.u32 	%r318, [%rd41+20];
	cvt.rn.f32.s32 	%f409, %r318;
	mul.f32 	%f410, %f373, %f409;
	fma.rn.f32 	%f411, %f375, %f410, %f408;
	ld.global.u32 	%r319, [%rd39+20];
	cvt.rn.f32.s32 	%f412, %r319;
	mul.f32 	%f413, %f373, %f412;
	fma.rn.f32 	%f414, %f380, %f413, %f411;
	add.s32 	%r320, %r341, %r37;
	mul.lo.s32 	%r321, %r320, 3;
	mul.wide.s32 	%rd42, %r321, 4;
	add.s64 	%rd43, %rd3, %rd42;
	ld.global.u32 	%r322, [%rd43];
	cvt.rn.f32.s32 	%f415, %r322;
	ld.global.u32 	%r323, [%rd43+4];
	cvt.rn.f32.s32 	%f416, %r323;
	ld.global.u32 	%r324, [%rd43+8];
	cvt.rn.f32.s32 	%f417, %r324;
	sub.f32 	%f418, %f415, %f390;
	sub.f32 	%f419, %f416, %f402;
	mul.f32 	%f420, %f419, %f419;
	fma.rn.f32 	%f421, %f418, %f418, %f420;
	sub.f32 	%f422, %f417, %f414;
	fma.rn.f32 	%f423, %f422, %f422, %f421;
	add.f32 	%f446, %f446, %f423;
	add.s32 	%r341, %r341, 1;
	setp.ne.s32 	%p59, %r341, %r92;
	@%p59 bra 	$L__BB0_17;
	add.s32 	%r340, %r340, 1;
	setp.ne.s32 	%p60, %r340, %r91;
	@%p60 bra 	$L__BB0_16;
	div.rn.f32 	%f424, %f446, %f3;
	sqrt.rn.f32 	%f425, %f424;
	st.global.f32 	[%rd4], %f425;
$L__BB0_20:
	add.s32 	%r328, %r328, 1;
	setp.eq.s32 	%p61, %r328, 3;
	@%p61 bra 	$L__BB0_76;
	bra.uni 	$L__BB0_5;
$L__BB0_21:
	sub.s32 	%r236, %r332, %r329;
	setp.lt.u32 	%p50, %r236, 7;
	mul.lo.s32 	%r27, %r18, %r90;
	mov.u32 	%r337, %r329;
	@%p50 bra 	$L__BB0_24;
	sub.s32 	%r237, %r332, %r329;
	add.s32 	%r238, %r237, 1;
	and.b32  	%r239, %r238, -8;
	neg.s32 	%r334, %r239;
	add.s32 	%r240, %r329, %r27;
	mul.lo.s32 	%r335, %r240, 3;
	mov.u32 	%r337, %r329;
$L__BB0_23:
	.pragma "nounroll";
	mul.wide.s32 	%rd30, %r335, 4;
	add.s64 	%rd31, %rd1, %rd30;
	ld.global.u32 	%r241, [%rd31];
	cvt.rn.f32.s32 	%f273, %r241;
	ld.global.u32 	%r242, [%rd31+4];
	cvt.rn.f32.s32 	%f274, %r242;
	add.f32 	%f275, %f273, %f274;
	ld.global.u32 	%r243, [%rd31+8];
	cvt.rn.f32.s32 	%f276, %r243;
	add.f32 	%f277, %f275, %f276;
	add.f32 	%f278, %f437, %f277;
	ld.global.u32 	%r244, [%rd31+12];
	cvt.rn.f32.s32 	%f279, %r244;
	ld.global.u32 	%r245, [%rd31+16];
	cvt.rn.f32.s32 	%f280, %r245;
	add.f32 	%f281, %f279, %f280;
	ld.global.u32 	%r246, [%rd31+20];
	cvt.rn.f32.s32 	%f282, %r246;
	add.f32 	%f283, %f281, %f282;
	add.f32 	%f284, %f278, %f283;
	ld.global.u32 	%r247, [%rd31+24];
	cvt.rn.f32.s32 	%f285, %r247;
	ld.global.u32 	%r248, [%rd31+28];
	cvt.rn.f32.s32 	%f286, %r248;
	add.f32 	%f287, %f285, %f286;
	ld.global.u32 	%r249, [%rd31+32];
	cvt.rn.f32.s32 	%f288, %r249;
	add.f32 	%f289, %f287, %f288;
	add.f32 	%f290, %f284, %f289;
	ld.global.u32 	%r250, [%rd31+36];
	cvt.rn.f32.s32 	%f291, %r250;
	ld.global.u32 	%r251, [%rd31+40];
	cvt.rn.f32.s32 	%f292, %r251;
	add.f32 	%f293, %f291, %f292;
	ld.global.u32 	%r252, [%rd31+44];
	cvt.rn.f32.s32 	%f294, %r252;
	add.f32 	%f295, %f293, %f294;
	add.f32 	%f296, %f290, %f295;
	ld.global.u32 	%r253, [%rd31+48];
	cvt.rn.f32.s32 	%f297, %r253;
	ld.global.u32 	%r254, [%rd31+52];
	cvt.rn.f32.s32 	%f298, %r254;
	add.f32 	%f299, %f297, %f298;
	ld.global.u32 	%r255, [%rd31+56];
	cvt.rn.f32.s32 	%f300, %r255;
	add.f32 	%f301, %f299, %f300;
	add.f32 	%f302, %f296, %f301;
	ld.global.u32 	%r256, [%rd31+60];
	cvt.rn.f32.s32 	%f303, %r256;
	ld.global.u32 	%r257, [%rd31+64];
	cvt.rn.f32.s32 	%f304, %r257;
	add.f32 	%f305, %f303, %f304;
	ld.global.u32 	%r258, [%rd31+68];
	cvt.rn.f32.s32 	%f306, %r258;
	add.f32 	%f307, %f305, %f306;
	add.f32 	%f308, %f302, %f307;
	ld.global.u32 	%r259, [%rd31+72];
	cvt.rn.f32.s32 	%f309, %r259;
	ld.global.u32 	%r260, [%rd31+76];
	cvt.rn.f32.s32 	%f310, %r260;
	add.f32 	%f311, %f309, %f310;
	ld.global.u32 	%r261, [%rd31+80];
	cvt.rn.f32.s32 	%f312, %r261;
	add.f32 	%f313, %f311, %f312;
	add.f32 	%f314, %f308, %f313;
	ld.global.u32 	%r262, [%rd31+84];
	cvt.rn.f32.s32 	%f315, %r262;
	ld.global.u32 	%r263, [%rd31+88];
	cvt.rn.f32.s32 	%f316, %r263;
	add.f32 	%f317, %f315, %f316;
	ld.global.u32 	%r264, [%rd31+92];
	cvt.rn.f32.s32 	%f318, %r264;
	add.f32 	%f319, %f317, %f318;
	add.f32 	%f437, %f314, %f319;
	add.s32 	%r337, %r337, 8;
	add.s32 	%r335, %r335, 24;
	add.s32 	%r334, %r334, 8;
	setp.eq.s32 	%p51, %r334, 0;
	@%p51 bra 	$L__BB0_24;
	bra.uni 	$L__BB0_23;
$L__BB0_24:
	setp.eq.s32 	%p52, %r35, 0;
	@%p52 bra 	$L__BB0_13;
	add.s32 	%r265, %r35, -1;
	setp.lt.u32 	%p53, %r265, 3;
	@%p53 bra 	$L__BB0_27;
	add.s32 	%r266, %r337, %r27;
	mul.lo.s32 	%r267, %r266, 3;
	mul.wide.s32 	%rd32, %r267, 4;
	add.s64 	%rd33, %rd1, %rd32;
	ld.global.u32 	%r268, [%rd33];
	cvt.rn.f32.s32 	%f321, %r268;
	ld.global.u32 	%r269, [%rd33+4];
	cvt.rn.f32.s32 	%f322, %r269;
	add.f32 	%f323, %f321, %f322;
	ld.global.u32 	%r270, [%rd33+8];
	cvt.rn.f32.s32 	%f324, %r270;
	add.f32 	%f325, %f323, %f324;
	add.f32 	%f326, %f437, %f325;
	ld.global.u32 	%r271, [%rd33+12];
	cvt.rn.f32.s32 	%f327, %r271;
	ld.global.u32 	%r272, [%rd33+16];
	cvt.rn.f32.s32 	%f328, %r272;
	add.f32 	%f329, %f327, %f328;
	ld.global.u32 	%r273, [%rd33+20];
	cvt.rn.f32.s32 	%f330, %r273;
	add.f32 	%f331, %f329, %f330;
	add.f32 	%f332, %f326, %f331;
	ld.global.u32 	%r274, [%rd33+24];
	cvt.rn.f32.s32 	%f333, %r274;
	ld.global.u32 	%r275, [%rd33+28];
	cvt.rn.f32.s32 	%f334, %r275;
	add.f32 	%f335, %f333, %f334;
	ld.global.u32 	%r276, [%rd33+32];
	cvt.rn.f32.s32 	%f336, %r276;
	add.f32 	%f337, %f335, %f336;
	add.f32 	%f338, %f332, %f337;
	ld.global.u32 	%r277, [%rd33+36];
	cvt.rn.f32.s32 	%f339, %r277;
	ld.global.u32 	%r278, [%rd33+40];
	cvt.rn.f32.s32 	%f340, %r278;
	add.f32 	%f341, %f339, %f340;
	ld.global.u32 	%r279, [%rd33+44];
	cvt.rn.f32.s32 	%f342, %r279;
	add.f32 	%f343, %f341, %f342;
	add.f32 	%f437, %f338, %f343;
	add.s32 	%r337, %r337, 4;
$L__BB0_27:
	sub.s32 	%r281, %r332, %r329;
	add.s32 	%r282, %r281, 1;
	and.b32  	%r280, %r282, 3;
	setp.eq.s32 	%p54, %r280, 0;
	@%p54 bra 	$L__BB0_13;
	setp.eq.s32 	%p55, %r280, 1;
	@%p55 bra 	$L__BB0_30;
	add.s32 	%r283, %r337, %r27;
	mul.lo.s32 	%r284, %r283, 3;
	mul.wide.s32 	%rd34, %r284, 4;
	add.s64 	%rd35, %rd1, %rd34;
	ld.global.u32 	%r285, [%rd35];
	cvt.rn.f32.s32 	%f345, %r285;
	ld.global.u32 	%r286, [%rd35+4];
	cvt.rn.f32.s32 	%f346, %r286;
	add.f32 	%f347, %f345, %f346;
	ld.global.u32 	%r287, [%rd35+8];
	cvt.rn.f32.s32 	%f348, %r287;
	add.f32 	%f349, %f347, %f348;
	add.f32 	%f350, %f437, %f349;
	ld.global.u32 	%r288, [%rd35+12];
	cvt.rn.f32.s32 	%f351, %r288;
	ld.global.u32 	%r289, [%rd35+16];
	cvt.rn.f32.s32 	%f352, %r289;
	add.f32 	%f353, %f351, %f352;
	ld.global.u32 	%r290, [%rd35+20];
	cvt.rn.f32.s32 	%f354, %r290;
	add.f32 	%f355, %f353, %f354;
	add.f32 	%f437, %f350, %f355;
	add.s32 	%r337, %r337, 2;
$L__BB0_30:
	sub.s32 	%r291, %r332, %r329;
	and.b32  	%r292, %r291, 1;
	setp.eq.b32 	%p56, %r292, 1;
	@%p56 bra 	$L__BB0_13;
	add.s32 	%r293, %r337, %r27;
	mul.lo.s32 	%r294, %r293, 3;
	mul.wide.s32 	%rd36, %r294, 4;
	add.s64 	%rd37, %rd1, %rd36;
	ld.global.u32 	%r295, [%rd37];
	cvt.rn.f32.s32 	%f356, %r295;
	ld.global.u32 	%r296, [%rd37+4];
	cvt.rn.f32.s32 	%f357, %r296;
	add.f32 	%f358, %f356, %f357;
	ld.global.u32 	%r297, [%rd37+8];
	cvt.rn.f32.s32 	%f359, %r297;
	add.f32 	%f360, %f358, %f359;
	add.f32 	%f437, %f437, %f360;
	bra.uni 	$L__BB0_13;
$L__BB0_32:
	mov.f32 	%f167, 0f00000000;
	div.rn.f32 	%f5, %f167, %f3;
	mov.b32 	%r342, 0;
	sqrt.rn.f32 	%f263, %f5;
$L__BB0_33:
	add.s32 	%r168, %r342, %r3;
	mul.wide.s32 	%rd19, %r168, 4;
	add.s64 	%rd5, %rd2, %rd19;
	mov.b32 	%r169, 2139095039;
	st.global.u32 	[%rd5], %r169;
	setp.eq.s32 	%p22, %r342, 1;
	mov.u32 	%r343, %r1;
	mov.u32 	%r344, %r4;
	mov.u32 	%r345, %r5;
	mov.u32 	%r346, %r6;
	@%p22 bra 	$L__BB0_36;
	setp.ne.s32 	%p23, %r342, 0;
	mov.u32 	%r344, %r2;
	mov.u32 	%r345, %r7;
	mov.u32 	%r346, %r8;
	@%p23 bra 	$L__BB0_35;
	bra.uni 	$L__BB0_36;
$L__BB0_35:
	mov.u32 	%r343, %r9;
	mov.u32 	%r345, %r10;
	mov.u32 	%r346, %r11;
$L__BB0_36:
	ld.param.u32 	%r326, [_Z6kernelPiS_Pfffiiiif_param_5];
	or.b32  	%r170, %r344, %r343;
	setp.lt.s32 	%p24, %r170, 0;
	setp.ge.s32 	%p25, %r345, %r326;
	setp.ge.s32 	%p26, %r346, %r90;
	or.pred  	%p27, %p25, %p26;
	or.pred  	%p28, %p27, %p24;
	@%p28 bra 	$L__BB0_42;
	setp.lt.s32 	%p29, %r345, %r344;
	mov.f32 	%f449, 0f00000000;
	@%p29 bra 	$L__BB0_41;
	sub.s32 	%r59, %r346, %r343;
	add.s32 	%r171, %r59, 1;
	and.b32  	%r60, %r171, 7;
	add.s32 	%r61, %r60, -1;
	and.b32  	%r62, %r171, 3;
	and.b32  	%r63, %r171, -8;
	and.b32  	%r64, %r171, 1;
	mov.f32 	%f449, 0f00000000;
	mov.u32 	%r347, %r344;
$L__BB0_39:
	mov.u32 	%r46, %r347;
	setp.lt.s32 	%p30, %r346, %r343;
	@%p30 bra 	$L__BB0_40;
	bra.uni 	$L__BB0_43;
$L__BB0_40:
	add.s32 	%r347, %r46, 1;
	setp.ne.s32 	%p38, %r46, %r345;
	@%p38 bra 	$L__BB0_39;
$L__BB0_41:
	ld.param.f32 	%f430, [_Z6kernelPiS_Pfffiiiif_param_9];
	ld.param.f32 	%f427, [_Z6kernelPiS_Pfffiiiif_param_4];
	sub.s32 	%r226, %r346, %r343;
	mad.lo.s32 	%r227, %r226, 3, 3;
	sub.s32 	%r228, %r345, %r344;
	mad.lo.s32 	%r229, %r227, %r228, %r227;
	cvt.rn.f32.s32 	%f259, %r229;
	div.rn.f32 	%f260, %f449, %f259;
	sub.f32 	%f261, %f260, %f430;
	abs.f32 	%f262, %f261;
	setp.ltu.f32 	%p39, %f262, %f427;
	@%p39 bra 	$L__BB0_54;
$L__BB0_42:
	add.s32 	%r342, %r342, 1;
	setp.eq.s32 	%p40, %r342, 3;
	@%p40 bra 	$L__BB0_76;
	bra.uni 	$L__BB0_33;
$L__BB0_43:
	setp.lt.u32 	%p31, %r59, 7;
	mul.lo.s32 	%r53, %r46, %r90;
	mov.u32 	%r350, %r343;
	@%p31 bra 	$L__BB0_46;
	mov.b32 	%r349, 0;
	mov.u32 	%r350, %r343;
$L__BB0_45:
	.pragma "nounroll";
	add.s32 	%r173, %r350, %r53;
	mul.lo.s32 	%r174, %r173, 3;
	mul.wide.s32 	%rd20, %r174, 4;
	add.s64 	%rd21, %rd1, %rd20;
	ld.global.u32 	%r175, [%rd21];
	cvt.rn.f32.s32 	%f171, %r175;
	ld.global.u32 	%r176, [%rd21+4];
	cvt.rn.f32.s32 	%f172, %r176;
	add.f32 	%f173, %f171, %f172;
	ld.global.u32 	%r177, [%rd21+8];
	cvt.rn.f32.s32 	%f174, %r177;
	add.f32 	%f175, %f173, %f174;
	add.f32 	%f176, %f449, %f175;
	ld.global.u32 	%r178, [%rd21+12];
	cvt.rn.f32.s32 	%f177, %r178;
	ld.global.u32 	%r179, [%rd21+16];
	cvt.rn.f32.s32 	%f178, %r179;
	add.f32 	%f179, %f177, %f178;
	ld.global.u32 	%r180, [%rd21+20];
	cvt.rn.f32.s32 	%f180, %r180;
	add.f32 	%f181, %f179, %f180;
	add.f32 	%f182, %f176, %f181;
	ld.global.u32 	%r181, [%rd21+24];
	cvt.rn.f32.s32 	%f183, %r181;
	ld.global.u32 	%r182, [%rd21+28];
	cvt.rn.f32.s32 	%f184, %r182;
	add.f32 	%f185, %f183, %f184;
	ld.global.u32 	%r183, [%rd21+32];
	cvt.rn.f32.s32 	%f186, %r183;
	add.f32 	%f187, %f185, %f186;
	add.f32 	%f188, %f182, %f187;
	ld.global.u32 	%r184, [%rd21+36];
	cvt.rn.f32.s32 	%f189, %r184;
	ld.global.u32 	%r185, [%rd21+40];
	cvt.rn.f32.s32 	%f190, %r185;
	add.f32 	%f191, %f189, %f190;
	ld.global.u32 	%r186, [%rd21+44];
	cvt.rn.f32.s32 	%f192, %r186;
	add.f32 	%f193, %f191, %f192;
	add.f32 	%f194, %f188, %f193;
	ld.global.u32 	%r187, [%rd21+48];
	cvt.rn.f32.s32 	%f195, %r187;
	ld.global.u32 	%r188, [%rd21+52];
	cvt.rn.f32.s32 	%f196, %r188;
	add.f32 	%f197, %f195, %f196;
	ld.global.u32 	%r189, [%rd21+56];
	cvt.rn.f32.s32 	%f198, %r189;
	add.f32 	%f199, %f197, %f198;
	add.f32 	%f200, %f194, %f199;
	ld.global.u32 	%r190, [%rd21+60];
	cvt.rn.f32.s32 	%f201, %r190;
	ld.global.u32 	%r191, [%rd21+64];
	cvt.rn.f32.s32 	%f202, %r191;
	add.f32 	%f203, %f201, %f202;
	ld.global.u32 	%r192, [%rd21+68];
	cvt.rn.f32.s32 	%f204, %r192;
	add.f32 	%f205, %f203, %f204;
	add.f32 	%f206, %f200, %f205;
	ld.global.u32 	%r193, [%rd21+72];
	cvt.rn.f32.s32 	%f207, %r193;
	ld.global.u32 	%r194, [%rd21+76];
	cvt.rn.f32.s32 	%f208, %r194;
	add.f32 	%f209, %f207, %f208;
	ld.global.u32 	%r195, [%rd21+80];
	cvt.rn.f32.s32 	%f210, %r195;
	add.f32 	%f211, %f209, %f210;
	add.f32 	%f212, %f206, %f211;
	ld.global.u32 	%r196, [%rd21+84];
	cvt.rn.f32.s32 	%f213, %r196;
	ld.global.u32 	%r197, [%rd21+88];
	cvt.rn.f32.s32 	%f214, %r197;
	add.f32 	%f215, %f213, %f214;
	ld.global.u32 	%r198, [%rd21+92];
	cvt.rn.f32.s32 	%f216, %r198;
	add.f32 	%f217, %f215, %f216;
	add.f32 	%f449, %f212, %f217;
	add.s32 	%r350, %r350, 8;
	add.s32 	%r349, %r349, 8;
	setp.eq.s32 	%p32, %r349, %r63;
	@%p32 bra 	$L__BB0_46;
	bra.uni 	$L__BB0_45;
$L__BB0_46:
	setp.eq.s32 	%p33, %r60, 0;
	@%p33 bra 	$L__BB0_40;
	setp.lt.u32 	%p34, %r61, 3;
	@%p34 bra 	$L__BB0_49;
	add.s32 	%r199, %r350, %r53;
	mul.lo.s32 	%r200, %r199, 3;
	mul.wide.s32 	%rd22, %r200, 4;
	add.s64 	%rd23, %rd1, %rd22;
	ld.global.u32 	%r201, [%rd23];
	cvt.rn.f32.s32 	%f219, %r201;
	ld.global.u32 	%r202, [%rd23+4];
	cvt.rn.f32.s32 	%f220, %r202;
	add.f32 	%f221, %f219, %f220;
	ld.global.u32 	%r203, [%rd23+8];
	cvt.rn.f32.s32 	%f222, %r203;
	add.f32 	%f223, %f221, %f222;
	add.f32 	%f224, %f449, %f223;
	ld.global.u32 	%r204, [%rd23+12];
	cvt.rn.f32.s32 	%f225, %r204;
	ld.global.u32 	%r205, [%rd23+16];
	cvt.rn.f32.s32 	%f226, %r205;
	add.f32 	%f227, %f225, %f226;
	ld.global.u32 	%r206, [%rd23+20];
	cvt.rn.f32.s32 	%f228, %r206;
	add.f32 	%f229, %f227, %f228;
	add.f32 	%f230, %f224, %f229;
	ld.global.u32 	%r207, [%rd23+24];
	cvt.rn.f32.s32 	%f231, %r207;
	ld.global.u32 	%r208, [%rd23+28];
	cvt.rn.f32.s32 	%f232, %r208;
	add.f32 	%f233, %f231, %f232;
	ld.global.u32 	%r209, [%rd23+32];
	cvt.rn.f32.s32 	%f234, %r209;
	add.f32 	%f235, %f233, %f234;
	add.f32 	%f236, %f230, %f235;
	ld.global.u32 	%r210, [%rd23+36];
	cvt.rn.f32.s32 	%f237, %r210;
	ld.global.u32 	%r211, [%rd23+40];
	cvt.rn.f32.s32 	%f238, %r211;
	add.f32 	%f239, %f237, %f238;
	ld.global.u32 	%r212, [%rd23+44];
	cvt.rn.f32.s32 	%f240, %r212;
	add.f32 	%f241, %f239, %f240;
	add.f32 	%f449, %f236, %f241;
	add.s32 	%r350, %r350, 4;
$L__BB0_49:
	setp.eq.s32 	%p35, %r62, 0;
	@%p35 bra 	$L__BB0_40;
	setp.eq.s32 	%p36, %r62, 1;
	@%p36 bra 	$L__BB0_52;
	add.s32 	%r213, %r350, %r53;
	mul.lo.s32 	%r214, %r213, 3;
	mul.wide.s32 	%rd24, %r214, 4;
	add.s64 	%rd25, %rd1, %rd24;
	ld.global.u32 	%r215, [%rd25];
	cvt.rn.f32.s32 	%f243, %r215;
	ld.global.u32 	%r216, [%rd25+4];
	cvt.rn.f32.s32 	%f244, %r216;
	add.f32 	%f245, %f243, %f244;
	ld.global.u32 	%r217, [%rd25+8];
	cvt.rn.f32.s32 	%f246, %r217;
	add.f32 	%f247, %f245, %f246;
	add.f32 	%f248, %f449, %f247;
	ld.global.u32 	%r218, [%rd25+12];
	cvt.rn.f32.s32 	%f249, %r218;
	ld.global.u32 	%r219, [%rd25+16];
	cvt.rn.f32.s32 	%f250, %r219;
	add.f32 	%f251, %f249, %f250;
	ld.global.u32 	%r220, [%rd25+20];
	cvt.rn.f32.s32 	%f252, %r220;
	add.f32 	%f253, %f251, %f252;
	add.f32 	%f449, %f248, %f253;
	add.s32 	%r350, %r350, 2;
$L__BB0_52:
	setp.eq.s32 	%p37, %r64, 0;
	@%p37 bra 	$L__BB0_40;
	add.s32 	%r221, %r350, %r53;
	mul.lo.s32 	%r222, %r221, 3;
	mul.wide.s32 	%rd26, %r222, 4;
	add.s64 	%rd27, %rd1, %rd26;
	ld.global.u32 	%r223, [%rd27];
	cvt.rn.f32.s32 	%f254, %r223;
	ld.global.u32 	%r224, [%rd27+4];
	cvt.rn.f32.s32 	%f255, %r224;
	add.f32 	%f256, %f254, %f255;
	ld.global.u32 	%r225, [%rd27+8];
	cvt.rn.f32.s32 	%f257, %r225;
	add.f32 	%f258, %f256, %f257;
	add.f32 	%f449, %f449, %f258;
	bra.uni 	$L__BB0_40;
$L__BB0_54:
	st.global.f32 	[%rd5], %f263;
	bra.uni 	$L__BB0_42;
$L__BB0_55:
	setp.ne.s32 	%p3, %r353, 1;
	mov.u32 	%r355, %r4;
	mov.u32 	%r356, %r5;
	mov.u32 	%r357, %r6;
	@%p3 bra 	$L__BB0_56;
	bra.uni 	$L__BB0_57;
$L__BB0_56:
	mov.u32 	%r354, %r9;
	mov.u32 	%r355, %r2;
	mov.u32 	%r356, %r10;
	mov.u32 	%r357, %r11;
$L__BB0_57:
	ld.param.u32 	%r325, [_Z6kernelPiS_Pfffiiiif_param_5];
	or.b32  	%r107, %r355, %r354;
	setp.lt.s32 	%p4, %r107, 0;
	setp.ge.s32 	%p5, %r356, %r325;
	setp.ge.s32 	%p6, %r357, %r90;
	or.pred  	%p7, %p5, %p6;
	or.pred  	%p8, %p7, %p4;
	@%p8 bra 	$L__BB0_75;
	setp.lt.s32 	%p9, %r356, %r355;
	mov.f32 	%f465, 0f00000000;
	@%p9 bra 	$L__BB0_73;
	sub.s32 	%r70, %r357, %r354;
	add.s32 	%r108, %r70, 1;
	and.b32  	%r71, %r108, 7;
	add.s32 	%r72, %r71, -1;
	and.b32  	%r73, %r108, 3;
	and.b32  	%r74, %r108, -8;
	and.b32  	%r75, %r108, 1;
	mov.f32 	%f465, 0f00000000;
	mov.u32 	%r358, %r355;
$L__BB0_60:
	mov.u32 	%r76, %r358;
	setp.lt.s32 	%p10, %r357, %r354;
	@%p10 bra 	$L__BB0_72;
	setp.lt.u32 	%p11, %r70, 7;
	mul.lo.s32 	%r77, %r76, %r90;
	mov.u32 	%r361, %r354;
	@%p11 bra 	$L__BB0_64;
	mov.b32 	%r360, 0;
	mov.u32 	%r361, %r354;
$L__BB0_63:
	.pragma "nounroll";
	add.s32 	%r110, %r361, %r77;
	mul.lo.s32 	%r111, %r110, 3;
	mul.wide.s32 	%rd11, %r111, 4;
	add.s64 	%rd12, %rd1, %rd11;
	ld.global.u32 	%r112, [%rd12];
	cvt.rn.f32.s32 	%f74, %r112;
	ld.global.u32 	%r113, [%rd12+4];
	cvt.rn.f32.s32 	%f75, %r113;
	add.f32 	%f76, %f74, %f75;
	ld.global.u32 	%r114, [%rd12+8];
	cvt.rn.f32.s32 	%f77, %r114;
	add.f32 	%f78, %f76, %f77;
	add.f32 	%f79, %f465, %f78;
	ld.global.u32 	%r115, [%rd12+12];
	cvt.rn.f32.s32 	%f80, %r115;
	ld.global.u32 	%r116, [%rd12+16];
	cvt.rn.f32.s32 	%f81, %r116;
	add.f32 	%f82, %f80, %f81;
	ld.global.u32 	%r117, [%rd12+20];
	cvt.rn.f32.s32 	%f83, %r117;
	add.f32 	%f84, %f82, %f83;
	add.f32 	%f85, %f79, %f84;
	ld.global.u32 	%r118, [%rd12+24];
	cvt.rn.f32.s32 	%f86, %r118;
	ld.global.u32 	%r119, [%rd12+28];
	cvt.rn.f32.s32 	%f87, %r119;
	add.f32 	%f88, %f86, %f87;
	ld.global.u32 	%r120, [%rd12+32];
	cvt.rn.f32.s32 	%f89, %r120;
	add.f32 	%f90, %f88, %f89;
	add.f32 	%f91, %f85, %f90;
	ld.global.u32 	%r121, [%rd12+36];
	cvt.rn.f32.s32 	%f92, %r121;
	ld.global.u32 	%r122, [%rd12+40];
	cvt.rn.f32.s32 	%f93, %r122;
	add.f32 	%f94, %f92, %f93;
	ld.global.u32 	%r123, [%rd12+44];
	cvt.rn.f32.s32 	%f95, %r123;
	add.f32 	%f96, %f94, %f95;
	add.f32 	%f97, %f91, %f96;
	ld.global.u32 	%r124, [%rd12+48];
	cvt.rn.f32.s32 	%f98, %r124;
	ld.global.u32 	%r125, [%rd12+52];
	cvt.rn.f32.s32 	%f99, %r125;
	add.f32 	%f100, %f98, %f99;
	ld.global.u32 	%r126, [%rd12+56];
	cvt.rn.f32.s32 	%f101, %r126;
	add.f32 	%f102, %f100, %f101;
	add.f32 	%f103, %f97, %f102;
	ld.global.u32 	%r127, [%rd12+60];
	cvt.rn.f32.s32 	%f104, %r127;
	ld.global.u32 	%r128, [%rd12+64];
	cvt.rn.f32.s32 	%f105, %r128;
	add.f32 	%f106, %f104, %f105;
	ld.global.u32 	%r129, [%rd12+68];
	cvt.rn.f32.s32 	%f107, %r129;
	add.f32 	%f108, %f106, %f107;
	add.f32 	%f109, %f103, %f108;
	ld.global.u32 	%r130, [%rd12+72];
	cvt.rn.f32.s32 	%f110, %r130;
	ld.global.u32 	%r131, [%rd12+76];
	cvt.rn.f32.s32 	%f111, %r131;
	add.f32 	%f112, %f110, %f111;
	ld.global.u32 	%r132, [%rd12+80];
	cvt.rn.f32.s32 	%f113, %r132;
	add.f32 	%f114, %f112, %f113;
	add.f32 	%f115, %f109, %f114;
	ld.global.u32 	%r133, [%rd12+84];
	cvt.rn.f32.s32 	%f116, %r133;
	ld.global.u32 	%r134, [%rd12+88];
	cvt.rn.f32.s32 	%f117, %r134;
	add.f32 	%f118, %f116, %f117;
	ld.global.u32 	%r135, [%rd12+92];
	cvt.rn.f32.s32 	%f119, %r135;
	add.f32 	%f120, %f118, %f119;
	add.f32 	%f465, %f115, %f120;
	add.s32 	%r361, %r361, 8;
	add.s32 	%r360, %r360, 8;
	setp.ne.s32 	%p12, %r360, %r74;
	@%p12 bra 	$L__BB0_63;
$L__BB0_64:
	setp.eq.s32 	%p13, %r71, 0;
	@%p13 bra 	$L__BB0_72;
	setp.lt.u32 	%p14, %r72, 3;
	@%p14 bra 	$L__BB0_67;
	add.s32 	%r136, %r361, %r77;
	mul.lo.s32 	%r137, %r136, 3;
	mul.wide.s32 	%rd13, %r137, 4;
	add.s64 	%rd14, %rd1, %rd13;
	ld.global.u32 	%r138, [%rd14];
	cvt.rn.f32.s32 	%f122, %r138;
	ld.global.u32 	%r139, [%rd14+4];
	cvt.rn.f32.s32 	%f123, %r139;
	add.f32 	%f124, %f122, %f123;
	ld.global.u32 	%r140, [%rd14+8];
	cvt.rn.f32.s32 	%f125, %r140;
	add.f32 	%f126, %f124, %f125;
	add.f32 	%f127, %f465, %f126;
	ld.global.u32 	%r141, [%rd14+12];
	cvt.rn.f32.s32 	%f128, %r141;
	ld.global.u32 	%r142, [%rd14+16];
	cvt.rn.f32.s32 	%f129, %r142;
	add.f32 	%f130, %f128, %f129;
	ld.global.u32 	%r143, [%rd14+20];
	cvt.rn.f32.s32 	%f131, %r143;
	add.f32 	%f132, %f130, %f131;
	add.f32 	%f133, %f127, %f132;
	ld.global.u32 	%r144, [%rd14+24];
	cvt.rn.f32.s32 	%f134, %r144;
	ld.global.u32 	%r145, [%rd14+28];
	cvt.rn.f32.s32 	%f135, %r145;
	add.f32 	%f136, %f134, %f135;
	ld.global.u32 	%r146, [%rd14+32];
	cvt.rn.f32.s32 	%f137, %r146;
	add.f32 	%f138, %f136, %f137;
	add.f32 	%f139, %f133, %f138;
	ld.global.u32 	%r147, [%rd14+36];
	cvt.rn.f32.s32 	%f140, %r147;
	ld.global.u32 	%r148, [%rd14+40];
	cvt.rn.f32.s32 	%f141, %r148;
	add.f32 	%f142, %f140, %f141;
	ld.global.u32 	%r149, [%rd14+44];
	cvt.rn.f32.s32 	%f143, %r149;
	add.f32 	%f144, %f142, %f143;
	add.f32 	%f465, %f139, %f144;
	add.s32 	%r361, %r361, 4;
$L__BB0_67:
	setp.eq.s32 	%p15, %r73, 0;
	@%p15 bra 	$L__BB0_72;
	setp.eq.s32 	%p16, %r73, 1;
	@%p16 bra 	$L__BB0_70;
	add.s32 	%r150, %r361, %r77;
	mul.lo.s32 	%r151, %r150, 3;
	mul.wide.s32 	%rd15, %r151, 4;
	add.s64 	%rd16, %rd1, %rd15;
	ld.global.u32 	%r152, [%rd16];
	cvt.rn.f32.s32 	%f146, %r152;
	ld.global.u32 	%r153, [%rd16+4];
	cvt.rn.f32.s32 	%f147, %r153;
	add.f32 	%f148, %f146, %f147;
	ld.global.u32 	%r154, [%rd16+8];
	cvt.rn.f32.s32 	%f149, %r154;
	add.f32 	%f150, %f148, %f149;
	add.f32 	%f151, %f465, %f150;
	ld.global.u32 	%r155, [%rd16+12];
	cvt.rn.f32.s32 	%f152, %r155;
	ld.global.u32 	%r156, [%rd16+16];
	cvt.rn.f32.s32 	%f153, %r156;
	add.f32 	%f154, %f152, %f153;
	ld.global.u32 	%r157, [%rd16+20];
	cvt.rn.f32.s32 	%f155, %r157;
	add.f32 	%f156, %f154, %f155;
	add.f32 	%f465, %f151, %f156;
	add.s32 	%r361, %r361, 2;
$L__BB0_70:
	setp.eq.s32 	%p17, %r75, 0;
	@%p17 bra 	$L__BB0_72;
	add.s32 	%r158, %r361, %r77;
	mul.lo.s32 	%r159, %r158, 3;
	mul.wide.s32 	%rd17, %r159, 4;
	add.s64 	%rd18, %rd1, %rd17;
	ld.global.u32 	%r160, [%rd18];
	cvt.rn.f32.s32 	%f157, %r160;
	ld.global.u32 	%r161, [%rd18+4];
	cvt.rn.f32.s32 	%f158, %r161;
	add.f32 	%f159, %f157, %f158;
	ld.global.u32 	%r162, [%rd18+8];
	cvt.rn.f32.s32 	%f160, %r162;
	add.f32 	%f161, %f159, %f160;
	add.f32 	%f465, %f465, %f161;
$L__BB0_72:
	add.s32 	%r358, %r76, 1;
	setp.ne.s32 	%p18, %r76, %r356;
	@%p18 bra 	$L__BB0_60;
$L__BB0_73:
	ld.param.f32 	%f429, [_Z6kernelPiS_Pfffiiiif_param_9];
	ld.param.f32 	%f426, [_Z6kernelPiS_Pfffiiiif_param_4];
	sub.s32 	%r163, %r357, %r354;
	mad.lo.s32 	%r164, %r163, 3, 3;
	sub.s32 	%r165, %r356, %r355;
	mad.lo.s32 	%r166, %r164, %r165, %r164;
	cvt.rn.f32.s32 	%f162, %r166;
	div.rn.f32 	%f163, %f465, %f162;
	sub.f32 	%f164, %f163, %f429;
	abs.f32 	%f165, %f164;
	setp.ge.f32 	%p19, %f165, %f426;
	@%p19 bra 	$L__BB0_75;
	st.global.f32 	[%rd6], %f166;
$L__BB0_75:
	add.s32 	%r353, %r353, 1;
	setp.ne.s32 	%p20, %r353, 3;
	@%p20 bra 	$L__BB0_2;
$L__BB0_76:
	ret;

}


// ===== COMPILED SASS (sm_100) =====

	.target	sm_100

	.elftype	@"ET_EXEC"


//--------------------- .note.nv.tkinfo           --------------------------
	.section	.note.nv.tkinfo,"",@"SHT_NOTE"
	.sectionflags	@"SHF_NOTE_NV_TKINFO"
	.tkinfo
        /*0018*/ 	.word	0x00000002
        /*0030*/ 	.string	""
        /*0030*/ 	.string	"ptxas"
        /*0030*/ 	.string	"Cuda compilation tools, release 13.0, V13.0.88"
        /*0030*/ 	.string	"Build cuda_13.0.r13.0/compiler.36424714_0"
        /*0030*/ 	.string	"-arch sm_100 -m 64 "



//--------------------- .note.nv.cuinfo           --------------------------
	.section	.note.nv.cuinfo,"",@"SHT_NOTE"
	.sectionflags	@"SHF_NOTE_NV_CUINFO"
        /*0018*/ 	.short	0x0002
        /*001a*/ 	.short	0x0064
        /*001c*/ 	.short	0x0082
	.zero		2


//--------------------- .nv.info                  --------------------------
	.section	.nv.info,"",@"SHT_CUDA_INFO"
	.align	4


	//----- nvinfo : EIATTR_REGCOUNT
	.align		4
        /*0000*/ 	.byte	0x04, 0x2f
        /*0002*/ 	.short	(.L_1 - .L_0)
	.align		4
.L_0:
        /*0004*/ 	.word	index@(_Z6kernelPiS_Pfffiiiif)
        /*0008*/ 	.word	0x00000020


	//----- nvinfo : EIATTR_FRAME_SIZE
	.align		4
.L_1:
        /*000c*/ 	.byte	0x04, 0x11
        /*000e*/ 	.short	(.L_3 - .L_2)
	.align		4
.L_2:
        /*0010*/ 	.word	index@($__internal_1_$__cuda_sm3x_div_rn_noftz_f32_slowpath)
        /*0014*/ 	.word	0x00000000


	//----- nvinfo : EIATTR_FRAME_SIZE
	.align		4
.L_3:
        /*0018*/ 	.byte	0x04, 0x11
        /*001a*/ 	.short	(.L_5 - .L_4)
	.align		4
.L_4:
        /*001c*/ 	.word	index@($__internal_0_$__cuda_sm20_sqrt_rn_f32_slowpath)
        /*0020*/ 	.word	0x00000000


	//----- nvinfo : EIATTR_FRAME_SIZE
	.align		4
.L_5:
        /*0024*/ 	.byte	0x04, 0x11
        /*0026*/ 	.short	(.L_7 - .L_6)
	.align		4
.L_6:
        /*0028*/ 	.word	index@(_Z6kernelPiS_Pfffiiiif)
        /*002c*/ 	.word	0x00000000


	//----- nvinfo : EIATTR_MIN_STACK_SIZE
	.align		4
.L_7:
        /*0030*/ 	.byte	0x04, 0x12
        /*0032*/ 	.short	(.L_9 - .L_8)
	.align		4
.L_8:
        /*0034*/ 	.word	index@(_Z6kernelPiS_Pfffiiiif)
        /*0038*/ 	.word	0x00000000
.L_9:


//--------------------- .nv.compat                --------------------------
	.section	.nv.compat,"",@"SHT_CUDA_COMPAT_INFO"
	.align	4
        /*0000*/ 	.byte	0x02, 0x09, 0x00, 0x00, 0x02, 0x02, 0x01, 0x00, 0x02, 0x05, 0x05, 0x00, 0x03, 0x07, 0x01, 0x01
        /*0010*/ 	.byte	0x02, 0x03, 0x00, 0x00, 0x02, 0x06, 0x01, 0x00, 0x04, 0x0b, 0x08, 0x00, 0x01, 0x00, 0x00, 0x00
        /*0020*/ 	.byte	0x00, 0x00, 0x00, 0x00


//--------------------- .nv.info._Z6kernelPiS_Pfffiiiif --------------------------
	.section	.nv.info._Z6kernelPiS_Pfffiiiif,"",@"SHT_CUDA_INFO"
	.sectionflags	@""
	.align	4


	//----- nvinfo : EIATTR_CUDA_API_VERSION
	.align		4
        /*0000*/ 	.byte	0x04, 0x37
        /*0002*/ 	.short	(.L_11 - .L_10)
.L_10:
        /*0004*/ 	.word	0x00000082


	//----- nvinfo : EIATTR_KPARAM_INFO
	.align		4
.L_11:
        /*0008*/ 	.byte	0x04, 0x17
        /*000a*/ 	.short	(.L_13 - .L_12)
.L_12:
        /*000c*/ 	.word	0x00000000
        /*0010*/ 	.short	0x0009
        /*0012*/ 	.short	0x0030
        /*0014*/ 	.byte	0x00, 0xf0, 0x11, 0x00


	//----- nvinfo : EIATTR_KPARAM_INFO
	.align		4
.L_13:
        /*0018*/ 	.byte	0x04, 0x17
        /*001a*/ 	.short	(.L_15 - .L_14)
.L_14:
        /*001c*/ 	.word	0x00000000
        /*0020*/ 	.short	0x0008
        /*0022*/ 	.short	0x002c
        /*0024*/ 	.byte	0x00, 0xf0, 0x11, 0x00


	//----- nvinfo : EIATTR_KPARAM_INFO
	.align		4
.L_15:
        /*0028*/ 	.byte	0x04, 0x17
        /*002a*/ 	.short	(.L_17 - .L_16)
.L_16:
        /*002c*/ 	.word	0x00000000
        /*0030*/ 	.short	0x0007
        /*0032*/ 	.short	0x0028
        /*0034*/ 	.byte	0x00, 0xf0, 0x11, 0x00


	//----- nvinfo : EIATTR_KPARAM_INFO
	.align		4
.L_17:
        /*0038*/ 	.byte	0x04, 0x17
        /*003a*/ 	.short	(.L_19 - .L_18)
.L_18:
        /*003c*/ 	.word	0x00000000
        /*0040*/ 	.short	0x0006
        /*0042*/ 	.short	0x0024
        /*0044*/ 	.byte	0x00, 0xf0, 0x11, 0x00


	//----- nvinfo : EIATTR_KPARAM_INFO
	.align		4
.L_19:
        /*0048*/ 	.byte	0x04, 0x17
        /*004a*/ 	.short	(.L_21 - .L_20)
.L_20:
        /*004c*/ 	.word	0x00000000
        /*0050*/ 	.short	0x0005
        /*0052*/ 	.short	0x0020
        /*0054*/ 	.byte	0x00, 0xf0, 0x11, 0x00


	//----- nvinfo : EIATTR_KPARAM_INFO
	.align		4
.L_21:
        /*0058*/ 	.byte	0x04, 0x17
        /*005a*/ 	.short	(.L_23 - .L_22)
.L_22:
        /*005c*/ 	.word	0x00000000
        /*0060*/ 	.short	0x0004
        /*0062*/ 	.short	0x001c
        /*0064*/ 	.byte	0x00, 0xf0, 0x11, 0x00


	//----- nvinfo : EIATTR_KPARAM_INFO
	.align		4
.L_23:
        /*0068*/ 	.byte	0x04, 0x17
        /*006a*/ 	.short	(.L_25 - .L_24)
.L_24:
        /*006c*/ 	.word	0x00000000
        /*0070*/ 	.short	0x0003
        /*0072*/ 	.short	0x0018
        /*0074*/ 	.byte	0x00, 0xf0, 0x11, 0x00


	//----- nvinfo : EIATTR_KPARAM_INFO
	.align		4
.L_25:
        /*0078*/ 	.byte	0x04, 0x17
        /*007a*/ 	.short	(.L_27 - .L_26)
.L_26:
        /*007c*/ 	.word	0x00000000
        /*0080*/ 	.short	0x0002
        /*0082*/ 	.short	0x0010
        /*0084*/ 	.byte	0x00, 0xf5, 0x21, 0x00


	//----- nvinfo : EIATTR_KPARAM_INFO
	.align		4
.L_27:
        /*0088*/ 	.byte	0x04, 0x17
        /*008a*/ 	.short	(.L_29 - .L_28)
.L_28:
        /*008c*/ 	.word	0x00000000
        /*0090*/ 	.short	0x0001
        /*0092*/ 	.short	0x0008
        /*0094*/ 	.byte	0x00, 0xf5, 0x21, 0x00


	//----- nvinfo : EIATTR_KPARAM_INFO
	.align		4
.L_29:
        /*0098*/ 	.byte	0x04, 0x17
        /*009a*/ 	.short	(.L_31 - .L_30)
.L_30:
        /*009c*/ 	.word	0x00000000
        /*00a0*/ 	.short	0x0000
        /*00a2*/ 	.short	0x0000
        /*00a4*/ 	.byte	0x00, 0xf5, 0x21, 0x00


	//----- nvinfo : EIATTR_SPARSE_MMA_MASK
	.align		4
.L_31:
        /*00a8*/ 	.byte	0x03, 0x50
        /*00aa*/ 	.short	0x0000


	//----- nvinfo : EIATTR_MAXREG_COUNT
	.align		4
        /*00ac*/ 	.byte	0x03, 0x1b
        /*00ae*/ 	.short	0x00ff


	//----- nvinfo : EIATTR_MERCURY_ISA_VERSION
	.align		4
        /*00b0*/ 	.byte	0x03, 0x5f
        /*00b2*/ 	.short	0x0101


	//----- nvinfo : EIATTR_VRC_CTA_INIT_COUNT
	.align		4
        /*00b4*/ 	.byte	0x02, 0x4a
	.zero		1
	.zero		1


	//----- nvinfo : EIATTR_EXIT_INSTR_OFFSETS
	.align		4
        /*00b8*/ 	.byte	0x04, 0x1c
        /*00ba*/ 	.short	(.L_33 - .L_32)


	//   ....[0]....
.L_32:
        /*00bc*/ 	.word	0x00001620


	//   ....[1]....
        /*00c0*/ 	.word	0x00003130


	//   ....[2]....
        /*00c4*/ 	.word	0x000044d0


	//----- nvinfo : EIATTR_CRS_STACK_SIZE
	.align		4
.L_33:
        /*00c8*/ 	.byte	0x04, 0x1e
        /*00ca*/ 	.short	(.L_35 - .L_34)
.L_34:
        /*00cc*/ 	.word	0x00000000


	//----- nvinfo : EIATTR_CBANK_PARAM_SIZE
	.align		4
.L_35:
        /*00d0*/ 	.byte	0x03, 0x19
        /*00d2*/ 	.short	0x0034


	//----- nvinfo : EIATTR_PARAM_CBANK
	.align		4
        /*00d4*/ 	.byte	0x04, 0x0a
        /*00d6*/ 	.short	(.L_37 - .L_36)
	.align		4
.L_36:
        /*00d8*/ 	.word	index@(.nv.constant0._Z6kernelPiS_Pfffiiiif)
        /*00dc*/ 	.short	0x0380
        /*00de*/ 	.short	0x0034


	//----- nvinfo : EIATTR_SW_WAR
	.align		4
.L_37:
        /*00e0*/ 	.byte	0x04, 0x36
        /*00e2*/ 	.short	(.L_39 - .L_38)
.L_38:
        /*00e4*/ 	.word	0x00000008
.L_39:


//--------------------- .nv.callgraph             --------------------------
	.section	.nv.callgraph,"",@"SHT_CUDA_CALLGRAPH"
	.align	4
	.sectionentsize	8
	.align		4
        /*0000*/ 	.word	0x00000000
	.align		4
        /*0004*/ 	.word	0xffffffff
	.align		4
        /*0008*/ 	.word	0x00000000
	.align		4
        /*000c*/ 	.word	0xfffffffe
	.align		4
        /*0010*/ 	.word	0x00000000
	.align		4
        /*0014*/ 	.word	0xfffffffd
	.align		4
        /*0018*/ 	.word	0x00000000
	.align		4
        /*001c*/ 	.word	0xfffffffc


//--------------------- .text._Z6kernelPiS_Pfffiiiif --------------------------
	.section	.text._Z6kernelPiS_Pfffiiiif,"ax",@progbits
	.align	128
        .global         _Z6kernelPiS_Pfffiiiif
        .type           _Z6kernelPiS_Pfffiiiif,@function
        .size           _Z6kernelPiS_Pfffiiiif,(.L_x_83 - _Z6kernelPiS_Pfffiiiif)
        .other          _Z6kernelPiS_Pfffiiiif,@"STO_CUDA_ENTRY STV_DEFAULT"
_Z6kernelPiS_Pfffiiiif:
.text._Z6kernelPiS_Pfffiiiif:
[----:B------:R-:W-:Y:S01]  /*0000*/  LDC R1, c[0x0][0x37c] ;  /* 0x0000df00ff017b82 */ /* 0x000fe20000000800 */
[----:B------:R-:W0:Y:S01]  /*0010*/  LDCU UR8, c[0x0][0x3a4] ;  /* 0x00007480ff0877ac */ /* 0x000e220008000800 */
[----:B------:R-:W1:Y:S06]  /*0020*/  S2R R5, SR_TID.X ;  /* 0x0000000000057919 */ /* 0x000e6c0000002100 */
[----:B------:R-:W1:Y:S01]  /*0030*/  S2UR UR4, SR_CTAID.X ;  /* 0x00000000000479c3 */ /* 0x000e620000002500 */
[----:B------:R-:W2:Y:S01]  /*0040*/  LDCU.64 UR6, c[0x0][0x3a8] ;  /* 0x00007500ff0677ac */ /* 0x000ea20008000a00 */
[----:B------:R-:W3:Y:S01]  /*0050*/  LDCU.64 UR12, c[0x0][0x358] ;  /* 0x00006b00ff0c77ac */ /* 0x000ee20008000a00 */
[----:B0-----:R-:W-:-:S04]  /*0060*/  MOV R0, UR8 ;  /* 0x0000000800007c02 */ /* 0x001fc80008000f00 */
[----:B------:R-:W-:Y:S01]  /*0070*/  IABS R6, R0 ;  /* 0x0000000000067213 */ /* 0x000fe20000000000 */
[----:B--2---:R-:W-:Y:S01]  /*0080*/  UIADD3 UR5, UPT, UPT, UR7, -0x1, URZ ;  /* 0xffffffff07057890 */ /* 0x004fe2000fffe0ff */
[----:B------:R-:W1:Y:S01]  /*0090*/  LDC R0, c[0x0][0x360] ;  /* 0x0000d800ff007b82 */ /* 0x000e620000000800 */
[----:B------:R-:W-:Y:S01]  /*00a0*/  UISETP.GT.AND UP0, UPT, UR6, URZ, UPT ;  /* 0x000000ff0600728c */ /* 0x000fe2000bf04270 */
[----:B------:R-:W0:Y:S03]  /*00b0*/  I2F.RP R4, R6 ;  /* 0x0000000600047306 */ /* 0x000e260000209400 */
[----:B------:R-:W-:-:S05]  /*00c0*/  I2FP.F32.S32 R13, UR5 ;  /* 0x00000005000d7c45 */ /* 0x000fca0008201400 */
[----:B0-----:R-:W0:Y:S01]  /*00d0*/  MUFU.RCP R4, R4 ;  /* 0x0000000400047308 */ /* 0x001e220000001000 */
[----:B-1----:R-:W-:Y:S01]  /*00e0*/  IMAD R0, R0, UR4, R5 ;  /* 0x0000000400007c24 */ /* 0x002fe2000f8e0205 */
[----:B------:R-:W-:-:S06]  /*00f0*/  UIADD3 UR4, UPT, UPT, UR6, -0x1, URZ ;  /* 0xffffffff06047890 */ /* 0x000fcc000fffe0ff */
[----:B------:R-:W-:Y:S01]  /*0100*/  I2FP.F32.S32 R11, UR4 ;  /* 0x00000004000b7c45 */ /* 0x000fe20008201400 */
[----:B0-----:R-:W-:Y:S01]  /*0110*/  VIADD R2, R4, 0xffffffe ;  /* 0x0ffffffe04027836 */ /* 0x001fe20000000000 */
[----:B------:R-:W-:-:S03]  /*0120*/  IABS R4, R0 ;  /* 0x0000000000047213 */ /* 0x000fc60000000000 */
[----:B------:R0:W1:Y:S02]  /*0130*/  F2I.FTZ.U32.TRUNC.NTZ R3, R2 ;  /* 0x0000000200037305 */ /* 0x000064000021f000 */
[----:B0-----:R-:W-:Y:S01]  /*0140*/  IMAD.MOV.U32 R2, RZ, RZ, RZ ;  /* 0x000000ffff027224 */ /* 0x001fe200078e00ff */
[----:B-1----:R-:W-:-:S05]  /*0150*/  IADD3 R7, PT, PT, RZ, -R3, RZ ;  /* 0x80000003ff077210 */ /* 0x002fca0007ffe0ff */
[----:B------:R-:W-:-:S04]  /*0160*/  IMAD R5, R7, R6, RZ ;  /* 0x0000000607057224 */ /* 0x000fc800078e02ff */
[----:B------:R-:W-:-:S06]  /*0170*/  IMAD.HI.U32 R3, R3, R5, R2 ;  /* 0x0000000503037227 */ /* 0x000fcc00078e0002 */
[----:B------:R-:W-:-:S05]  /*0180*/  IMAD.HI.U32 R2, R3, R4, RZ ;  /* 0x0000000403027227 */ /* 0x000fca00078e00ff */
[----:B------:R-:W-:-:S05]  /*0190*/  IADD3 R3, PT, PT, -R2, RZ, RZ ;  /* 0x000000ff02037210 */ /* 0x000fca0007ffe1ff */
[----:B------:R-:W-:-:S05]  /*01a0*/  IMAD R3, R6, R3, R4 ;  /* 0x0000000306037224 */ /* 0x000fca00078e0204 */
[----:B------:R-:W-:-:S13]  /*01b0*/  ISETP.GT.U32.AND P2, PT, R6, R3, PT ;  /* 0x000000030600720c */ /* 0x000fda0003f44070 */
[----:B------:R-:W-:Y:S01]  /*01c0*/  @!P2 IMAD.IADD R3, R3, 0x1, -R6 ;  /* 0x000000010303a824 */ /* 0x000fe200078e0a06 */
[----:B------:R-:W-:Y:S02]  /*01d0*/  @!P2 IADD3 R2, PT, PT, R2, 0x1, RZ ;  /* 0x000000010202a810 */ /* 0x000fe40007ffe0ff */
[----:B------:R-:W-:Y:S02]  /*01e0*/  ISETP.NE.AND P2, PT, RZ, UR8, PT ;  /* 0x00000008ff007c0c */ /* 0x000fe4000bf45270 */
[----:B------:R-:W-:Y:S02]  /*01f0*/  ISETP.GE.U32.AND P0, PT, R3, R6, PT ;  /* 0x000000060300720c */ /* 0x000fe40003f06070 */
[----:B------:R-:W-:-:S04]  /*0200*/  LOP3.LUT R3, R0, UR8, RZ, 0x3c, !PT ;  /* 0x0000000800037c12 */ /* 0x000fc8000f8e3cff */
[----:B------:R-:W-:-:S07]  /*0210*/  ISETP.GE.AND P1, PT, R3, RZ, PT ;  /* 0x000000ff0300720c */ /* 0x000fce0003f26270 */
[----:B------:R-:W-:-:S06]  /*0220*/  @P0 VIADD R2, R2, 0x1 ;  /* 0x0000000102020836 */ /* 0x000fcc0000000000 */
[----:B------:R-:W-:Y:S02]  /*0230*/  @!P1 IADD3 R2, PT, PT, -R2, RZ, RZ ;  /* 0x000000ff02029210 */ /* 0x000fe40007ffe1ff */
[----:B------:R-:W-:-:S04]  /*0240*/  @!P2 LOP3.LUT R2, RZ, UR8, RZ, 0x33, !PT ;  /* 0x00000008ff02ac12 */ /* 0x000fc8000f8e33ff */
[C---:B------:R-:W-:Y:S01]  /*0250*/  IADD3 R5, PT, PT, -R2.reuse, RZ, RZ ;  /* 0x000000ff02057210 */ /* 0x040fe20007ffe1ff */
[----:B------:R-:W-:Y:S01]  /*0260*/  VIADD R4, R2, UR4 ;  /* 0x0000000402047c36 */ /* 0x000fe20008000000 */
[----:B------:R-:W-:Y:S01]  /*0270*/  I2FP.F32.S32 R12, R2 ;  /* 0x00000002000c7245 */ /* 0x000fe20000201400 */
[----:B------:R-:W-:Y:S02]  /*0280*/  UIMAD UR4, UR6, UR7, URZ ;  /* 0x00000007060472a4 */ /* 0x000fe4000f8e02ff */
[----:B------:R-:W-:Y:S01]  /*0290*/  IMAD R5, R5, UR8, R0 ;  /* 0x0000000805057c24 */ /* 0x000fe2000f8e0200 */
[----:B------:R-:W-:Y:S01]  /*02a0*/  I2FP.F32.S32 R4, R4 ;  /* 0x0000000400047245 */ /* 0x000fe20000201400 */
[--C-:B------:R-:W-:Y:S01]  /*02b0*/  FFMA R3, R13, -0.70710676908493041992, R12.reuse ;  /* 0xbf3504f30d037823 */ /* 0x100fe2000000000c */
[----:B------:R-:W-:Y:S01]  /*02c0*/  FFMA R12, R11, 0.70710676908493041992, R12 ;  /* 0x3f3504f30b0c7823 */ /* 0x000fe2000000000c */
[----:B------:R-:W-:Y:S01]  /*02d0*/  VIADD R9, R5, UR5 ;  /* 0x0000000505097c36 */ /* 0x000fe20008000000 */
[----:B------:R-:W-:Y:S01]  /*02e0*/  I2FP.F32.S32 R14, R5 ;  /* 0x00000005000e7245 */ /* 0x000fe20000201400 */
[----:B------:R-:W-:Y:S01]  /*02f0*/  UIMAD UR4, UR4, 0x3, URZ ;  /* 0x00000003040478a4 */ /* 0x000fe2000f8e02ff */
[C---:B------:R-:W-:Y:S01]  /*0300*/  FFMA R7, R13.reuse, 0.70710676908493041992, R12 ;  /* 0x3f3504f30d077823 */ /* 0x040fe2000000000c */
[----:B------:R-:W0:Y:S01]  /*0310*/  F2I.TRUNC.NTZ R3, R3 ;  /* 0x0000000300037305 */ /* 0x000e22000020f100 */
[----:B------:R-:W-:Y:S01]  /*0320*/  I2FP.F32.S32 R9, R9 ;  /* 0x0000000900097245 */ /* 0x000fe20000201400 */
[--C-:B------:R-:W-:Y:S01]  /*0330*/  FFMA R16, R13, 0.70710676908493041992, R14.reuse ;  /* 0x3f3504f30d107823 */ /* 0x100fe2000000000e */
[----:B------:R-:W-:-:S03]  /*0340*/  FFMA R8, R11, -0.70710676908493041992, R14 ;  /* 0xbf3504f30b087823 */ /* 0x000fc6000000000e */
[----:B------:R-:W-:Y:S02]  /*0350*/  FFMA R11, R11, 0.70710676908493041992, R16 ;  /* 0x3f3504f30b0b7823 */ /* 0x000fe40000000010 */
[----:B------:R-:W1:Y:S08]  /*0360*/  F2I.TRUNC.NTZ R4, R4 ;  /* 0x0000000400047305 */ /* 0x000e70000020f100 */
[----:B------:R-:W2:Y:S08]  /*0370*/  F2I.TRUNC.NTZ R7, R7 ;  /* 0x0000000700077305 */ /* 0x000eb0000020f100 */
[----:B------:R-:W4:Y:S08]  /*0380*/  F2I.TRUNC.NTZ R8, R8 ;  /* 0x0000000800087305 */ /* 0x000f30000020f100 */
[----:B------:R-:W0:Y:S08]  /*0390*/  F2I.TRUNC.NTZ R9, R9 ;  /* 0x0000000900097305 */ /* 0x000e30000020f100 */
[----:B------:R-:W0:Y:S08]  /*03a0*/  F2I.TRUNC.NTZ R10, R16 ;  /* 0x00000010000a7305 */ /* 0x000e30000020f100 */
[----:B------:R-:W0:Y:S08]  /*03b0*/  F2I.TRUNC.NTZ R11, R11 ;  /* 0x0000000b000b7305 */ /* 0x000e30000020f100 */
[----:B------:R5:W0:Y:S02]  /*03c0*/  F2I.TRUNC.NTZ R6, R12 ;  /* 0x0000000c00067305 */ /* 0x000a24000020f100 */
[----:B-----5:R-:W-:Y:S01]  /*03d0*/  I2FP.F32.S32 R12, UR4 ;  /* 0x00000004000c7c45 */ /* 0x020fe20008201400 */
[----:B-1234-:R-:W-:Y:S06]  /*03e0*/  BRA.U UP0, `(.L_x_0) ;  /* 0x0000001100907547 */ /* 0x01efec000b800000 */
[----:B------:R-:W1:Y:S08]  /*03f0*/  MUFU.RCP R13, R12 ;  /* 0x0000000c000d7308 */ /* 0x000e700000001000 */
[----:B------:R-:W2:Y:S01]  /*0400*/  FCHK P0, RZ, R12 ;  /* 0x0000000cff007302 */ /* 0x000ea20000000000 */
[----:B-1----:R-:W-:-:S04]  /*0410*/  FFMA R14, -R12, R13, 1 ;  /* 0x3f8000000c0e7423 */ /* 0x002fc8000000010d */
[----:B------:R-:W-:-:S04]  /*0420*/  FFMA R14, R13, R14, R13 ;  /* 0x0000000e0d0e7223 */ /* 0x000fc8000000000d */
[----:B------:R-:W-:-:S04]  /*0430*/  FFMA R13, RZ, R14, RZ ;  /* 0x0000000eff0d7223 */ /* 0x000fc800000000ff */
[----:B------:R-:W-:-:S04]  /*0440*/  FFMA R15, -R12, R13, RZ ;  /* 0x0000000d0c0f7223 */ /* 0x000fc800000001ff */
[----:B------:R-:W-:Y:S01]  /*0450*/  FFMA R13, R14, R15, R13 ;  /* 0x0000000f0e0d7223 */ /* 0x000fe2000000000d */
[----:B--2---:R-:W-:Y:S06]  /*0460*/  @!P0 BRA `(.L_x_1) ;  /* 0x0000000000108947 */ /* 0x004fec0003800000 */
[----:B------:R-:W-:Y:S01]  /*0470*/  MOV R13, R12 ;  /* 0x0000000c000d7202 */ /* 0x000fe20000000f00 */
[----:B------:R-:W-:Y:S01]  /*0480*/  IMAD.MOV.U32 R24, RZ, RZ, RZ ;  /* 0x000000ffff187224 */ /* 0x000fe200078e00ff */
[----:B------:R-:W-:-:S07]  /*0490*/  MOV R16, 0x4b0 ;  /* 0x000004b000107802 */ /* 0x000fce0000000f00 */
[----:B0-----:R-:W-:Y:S05]  /*04a0*/  CALL.REL.NOINC `($__internal_1_$__cuda_sm3x_div_rn_noftz_f32_slowpath) ;  /* 0x0000004000707944 */ /* 0x001fea0003c00000 */
.L_x_1:
[----:B------:R-:W-:Y:S01]  /*04b0*/  IADD3 R12, PT, PT, R13, -0xd000000, RZ ;  /* 0xf30000000d0c7810 */ /* 0x000fe20007ffe0ff */
[----:B------:R1:W2:Y:S01]  /*04c0*/  MUFU.RSQ R14, R13 ;  /* 0x0000000d000e7308 */ /* 0x0002a20000001400 */
[----:B------:R-:W-:Y:S01]  /*04d0*/  UMOV UR4, URZ ;  /* 0x000000ff00047c82 */ /* 0x000fe20008000000 */
[----:B------:R-:W-:Y:S01]  /*04e0*/  BSSY.RECONVERGENT B0, `(.L_x_2) ;  /* 0x000000c000007945 */ /* 0x000fe20003800200 */
[----:B------:R-:W-:-:S13]  /*04f0*/  ISETP.GT.U32.AND P0, PT, R12, 0x727fffff, PT ;  /* 0x727fffff0c00780c */ /* 0x000fda0003f04070 */
[----:B-1----:R-:W-:Y:S05]  /*0500*/  @!P0 BRA `(.L_x_3) ;  /* 0x0000000000148947 */ /* 0x002fea0003800000 */
[----:B------:R-:W-:Y:S01]  /*0510*/  IMAD.MOV.U32 R12, RZ, RZ, R13 ;  /* 0x000000ffff0c7224 */ /* 0x000fe200078e000d */
[----:B------:R-:W-:-:S07]  /*0520*/  MOV R19, 0x540 ;  /* 0x0000054000137802 */ /* 0x000fce0000000f00 */
[----:B0-2---:R-:W-:Y:S05]  /*0530*/  CALL.REL.NOINC `($__internal_0_$__cuda_sm20_sqrt_rn_f32_slowpath) ;  /* 0x0000003c00f07944 */ /* 0x005fea0003c00000 */
[----:B------:R-:W-:Y:S01]  /*0540*/  MOV R12, R15 ;  /* 0x0000000f000c7202 */ /* 0x000fe20000000f00 */
[----:B------:R-:W-:Y:S06]  /*0550*/  BRA `(.L_x_4) ;  /* 0x0000000000107947 */ /* 0x000fec0003800000 */
.L_x_3:
[C---:B--2---:R-:W-:Y:S01]  /*0560*/  FMUL.FTZ R12, R14.reuse, R13 ;  /* 0x0000000d0e0c7220 */ /* 0x044fe20000410000 */
[----:B------:R-:W-:-:S03]  /*0570*/  FMUL.FTZ R14, R14, 0.5 ;  /* 0x3f0000000e0e7820 */ /* 0x000fc60000410000 */
[----:B------:R-:W-:-:S04]  /*0580*/  FFMA R13, -R12, R12, R13 ;  /* 0x0000000c0c0d7223 */ /* 0x000fc8000000010d */
[----:B------:R-:W-:-:S07]  /*0590*/  FFMA R12, R13, R14, R12 ;  /* 0x0000000e0d0c7223 */ /* 0x000fce000000000c */
.L_x_4:
[----:B------:R-:W-:Y:S05]  /*05a0*/  BSYNC.RECONVERGENT B0 ;  /* 0x0000000000007941 */ /* 0x000fea0003800200 */
.L_x_2:
[----:B0-----:R-:W1:Y:S01]  /*05b0*/  LDC.64 R14, c[0x0][0x390] ;  /* 0x0000e400ff0e7b82 */ /* 0x001e620000000a00 */
[----:B------:R-:W-:Y:S01]  /*05c0*/  IMAD.MOV.U32 R13, RZ, RZ, 0x3 ;  /* 0x00000003ff0d7424 */ /* 0x000fe200078e00ff */
[----:B------:R-:W-:Y:S01]  /*05d0*/  MOV R19, 0x7f7fffff ;  /* 0x7f7fffff00137802 */ /* 0x000fe20000000f00 */
[----:B------:R-:W-:Y:S01]  /*05e0*/  UISETP.NE.AND UP0, UPT, UR4, URZ, UPT ;  /* 0x000000ff0400728c */ /* 0x000fe2000bf05270 */
[----:B------:R-:W-:Y:S01]  /*05f0*/  MOV R16, R2 ;  /* 0x0000000200107202 */ /* 0x000fe20000000f00 */
[----:B------:R-:W-:Y:S01]  /*0600*/  IMAD R13, R0, R13, UR4 ;  /* 0x00000004000d7e24 */ /* 0x000fe2000f8e020d */
[----:B0-----:R-:W-:Y:S01]  /*0610*/  MOV R18, R9 ;  /* 0x0000000900127202 */ /* 0x001fe20000000f00 */
[----:B------:R-:W-:Y:S01]  /*0620*/  IMAD.MOV.U32 R17, RZ, RZ, R4 ;  /* 0x000000ffff117224 */ /* 0x000fe200078e0004 */
[----:B------:R-:W0:Y:S01]  /*0630*/  LDCU.64 UR6, c[0x0][0x3a0] ;  /* 0x00007400ff0677ac */ /* 0x000e220008000a00 */
[----:B-1----:R-:W-:-:S04]  /*0640*/  IMAD.WIDE R14, R13, 0x4, R14 ;  /* 0x000000040d0e7825 */ /* 0x002fc800078e020e */
[----:B------:R-:W-:Y:S01]  /*0650*/  IMAD.MOV.U32 R13, RZ, RZ, R5 ;  /* 0x000000ffff0d7224 */ /* 0x000fe200078e0005 */
[----:B------:R1:W-:Y:S01]  /*0660*/  STG.E desc[UR12][R14.64], R19 ;  /* 0x000000130e007986 */ /* 0x0003e2000c10190c */
[----:B0-----:R-:W-:Y:S05]  /*0670*/  BRA.U !UP0, `(.L_x_5) ;  /* 0x0000000108247547 */ /* 0x001fea000b800000 */
[----:B------:R-:W-:Y:S01]  /*0680*/  UISETP.NE.AND UP0, UPT, UR4, 0x1, UPT ;  /* 0x000000010400788c */ /* 0x000fe2000bf05270 */
[----:B------:R-:W-:Y:S01]  /*0690*/  IMAD.MOV.U32 R16, RZ, RZ, R3 ;  /* 0x000000ffff107224 */ /* 0x000fe200078e0003 */
[----:B------:R-:W-:Y:S01]  /*06a0*/  MOV R17, R6 ;  /* 0x0000000600117202 */ /* 0x000fe20000000f00 */
[----:B------:R-:W-:-:S03]  /*06b0*/  IMAD.MOV.U32 R18, RZ, RZ, R11 ;  /* 0x000000ffff127224 */ /* 0x000fc600078e000b */
[----:B------:R-:W-:-:S13]  /*06c0*/  PLOP3.LUT P0, PT, PT, PT, UP0, 0x80, 0x8 ;  /* 0x000000000008781c */ /* 0x000fda0003f0f008 */
[----:B------:R-:W-:Y:S01]  /*06d0*/  @P0 MOV R13, R8 ;  /* 0x00000008000d0202 */ /* 0x000fe20000000f00 */
[----:B------:R-:W-:Y:S01]  /*06e0*/  @P0 IMAD.MOV.U32 R16, RZ, RZ, R2 ;  /* 0x000000ffff100224 */ /* 0x000fe200078e0002 */
[----:B------:R-:W-:Y:S01]  /*06f0*/  @P0 MOV R17, R7 ;  /* 0x0000000700110202 */ /* 0x000fe20000000f00 */
[----:B------:R-:W-:-:S07]  /*0700*/  @P0 IMAD.MOV.U32 R18, RZ, RZ, R10 ;  /* 0x000000ffff120224 */ /* 0x000fce00078e000a */
.L_x_5:
[----:B------:R-:W-:Y:S01]  /*0710*/  ISETP.GE.AND P0, PT, R18, UR7, PT ;  /* 0x0000000712007c0c */ /* 0x000fe2000bf06270 */
[----:B------:R-:W-:Y:S01]  /*0720*/  BSSY.RECONVERGENT B0, `(.L_x_6) ;  /* 0x00000ec000007945 */ /* 0x000fe20003800200 */
[----:B-1----:R-:W-:Y:S02]  /*0730*/  LOP3.LUT R14, R16, R13, RZ, 0xfc, !PT ;  /* 0x0000000d100e7212 */ /* 0x002fe400078efcff */
[----:B------:R-:W-:-:S04]  /*0740*/  ISETP.GE.OR P0, PT, R17, UR6, P0 ;  /* 0x0000000611007c0c */ /* 0x000fc80008706670 */
[----:B------:R-:W-:-:S13]  /*0750*/  ISETP.LT.OR P0, PT, R14, RZ, P0 ;  /* 0x000000ff0e00720c */ /* 0x000fda0000701670 */
[----:B------:R-:W-:Y:S05]  /*0760*/  @P0 BRA `(.L_x_7) ;  /* 0x0000000c009c0947 */ /* 0x000fea0003800000 */
[----:B------:R-:W-:Y:S01]  /*0770*/  ISETP.GE.AND P0, PT, R17, R16, PT ;  /* 0x000000101100720c */ /* 0x000fe20003f06270 */
[----:B------:R-:W-:Y:S01]  /*0780*/  BSSY.RECONVERGENT B1, `(.L_x_8) ;  /* 0x00000c9000017945 */ /* 0x000fe20003800200 */
[----:B------:R-:W-:-:S11]  /*0790*/  HFMA2 R24, -RZ, RZ, 0, 0 ;  /* 0x00000000ff187431 */ /* 0x000fd600000001ff */
[----:B------:R-:W-:Y:S05]  /*07a0*/  @!P0 BRA `(.L_x_9) ;  /* 0x0000000c00188947 */ /* 0x000fea0003800000 */
[----:B------:R-:W-:Y:S01]  /*07b0*/  IMAD.IADD R20, R18, 0x1, -R13 ;  /* 0x0000000112147824 */ /* 0x000fe200078e0a0d */
[----:B------:R-:W-:Y:S01]  /*07c0*/  MOV R24, RZ ;  /* 0x000000ff00187202 */ /* 0x000fe20000000f00 */
[----:B------:R-:W-:-:S03]  /*07d0*/  IMAD.MOV.U32 R22, RZ, RZ, R16 ;  /* 0x000000ffff167224 */ /* 0x000fc600078e0010 */
[----:B------:R-:W-:-:S04]  /*07e0*/  IADD3 R21, PT, PT, R20, 0x1, RZ ;  /* 0x0000000114157810 */ /* 0x000fc80007ffe0ff */
[C---:B------:R-:W-:Y:S02]  /*07f0*/  LOP3.LUT R14, R21.reuse, 0x7, RZ, 0xc0, !PT ;  /* 0x00000007150e7812 */ /* 0x040fe400078ec0ff */
[----:B------:R-:W-:-:S03]  /*0800*/  LOP3.LUT R23, R21, 0xfffffff8, RZ, 0xc0, !PT ;  /* 0xfffffff815177812 */ /* 0x000fc600078ec0ff */
[----:B------:R-:W-:-:S05]  /*0810*/  VIADD R14, R14, 0xffffffff ;  /* 0xffffffff0e0e7836 */ /* 0x000fca0000000000 */
[----:B------:R-:W-:-:S13]  /*0820*/  ISETP.GE.U32.AND P0, PT, R14, 0x3, PT ;  /* 0x000000030e00780c */ /* 0x000fda0003f06070 */
.L_x_19:
[----:B------:R-:W-:Y:S01]  /*0830*/  ISETP.GE.AND P1, PT, R18, R13, PT ;  /* 0x0000000d1200720c */ /* 0x000fe20003f26270 */
[----:B------:R-:W-:-:S12]  /*0840*/  BSSY.RECONVERGENT B2, `(.L_x_10) ;  /* 0x00000b9000027945 */ /* 0x000fd80003800200 */
[----:B------:R-:W-:Y:S05]  /*0850*/  @!P1 BRA `(.L_x_11) ;  /* 0x0000000800dc9947 */ /* 0x000fea0003800000 */
[----:B------:R-:W-:Y:S01]  /*0860*/  ISETP.GE.U32.AND P2, PT, R20, 0x7, PT ;  /* 0x000000071400780c */ /* 0x000fe20003f46070 */
[----:B------:R-:W-:Y:S01]  /*0870*/  BSSY.RECONVERGENT B3, `(.L_x_12) ;  /* 0x0000058000037945 */ /* 0x000fe20003800200 */
[----:B------:R-:W-:Y:S02]  /*0880*/  LOP3.LUT R14, R21, 0x7, RZ, 0xc0, !PT ;  /* 0x00000007150e7812 */ /* 0x000fe400078ec0ff */
[----:B------:R-:W-:Y:S02]  /*0890*/  MOV R19, R13 ;  /* 0x0000000d00137202 */ /* 0x000fe40000000f00 */
[----:B------:R-:W-:-:S07]  /*08a0*/  ISETP.NE.AND P1, PT, R14, RZ, PT ;  /* 0x000000ff0e00720c */ /* 0x000fce0003f25270 */
[----:B------:R-:W-:Y:S06]  /*08b0*/  @!P2 BRA `(.L_x_13) ;  /* 0x00000004004ca947 */ /* 0x000fec0003800000 */
[----:B------:R-:W-:Y:S01]  /*08c0*/  IMAD.MOV.U32 R26, RZ, RZ, RZ ;  /* 0x000000ffff1a7224 */ /* 0x000fe200078e00ff */
[----:B------:R-:W-:-:S07]  /*08d0*/  MOV R19, R13 ;  /* 0x0000000d00137202 */ /* 0x000fce0000000f00 */
.L_x_14:
[----:B------:R-:W0:Y:S01]  /*08e0*/  LDCU UR5, c[0x0][0x3a4] ;  /* 0x00007480ff0577ac */ /* 0x000e220008000800 */
[----:B------:R-:W1:Y:S01]  /*08f0*/  LDC.64 R14, c[0x0][0x380] ;  /* 0x0000e000ff0e7b82 */ /* 0x000e620000000a00 */
[----:B0-----:R-:W-:-:S04]  /*0900*/  IMAD R25, R22, UR5, R19 ;  /* 0x0000000516197c24 */ /* 0x001fc8000f8e0213 */
[----:B------:R-:W-:-:S04]  /*0910*/  IMAD R25, R25, 0x3, RZ ;  /* 0x0000000319197824 */ /* 0x000fc800078e02ff */
[----:B-1----:R-:W-:-:S05]  /*0920*/  IMAD.WIDE R14, R25, 0x4, R14 ;  /* 0x00000004190e7825 */ /* 0x002fca00078e020e */
[----:B------:R-:W2:Y:S04]  /*0930*/  LDG.E R27, desc[UR12][R14.64+0x4] ;  /* 0x0000040c0e1b7981 */ /* 0x000ea8000c1e1900 */
[----:B------:R-:W3:Y:S04]  /*0940*/  LDG.E R25, desc[UR12][R14.64] ;  /* 0x0000000c0e197981 */ /* 0x000ee8000c1e1900 */
[----:B------:R-:W4:Y:S01]  /*0950*/  LDG.E R29, desc[UR12][R14.64+0x5c] ;  /* 0x00005c0c0e1d7981 */ /* 0x000f22000c1e1900 */
[----:B--2---:R-:W-:-:S03]  /*0960*/  I2FP.F32.S32 R28, R27 ;  /* 0x0000001b001c7245 */ /* 0x004fc60000201400 */
[----:B------:R-:W2:Y:S01]  /*0970*/  LDG.E R27, desc[UR12][R14.64+0x8] ;  /* 0x0000080c0e1b7981 */ /* 0x000ea2000c1e1900 */
[----:B---3--:R-:W-:-:S05]  /*0980*/  I2FP.F32.S32 R25, R25 ;  /* 0x0000001900197245 */ /* 0x008fca0000201400 */
[----:B------:R-:W-:Y:S01]  /*0990*/  FADD R25, R25, R28 ;  /* 0x0000001c19197221 */ /* 0x000fe20000000000 */
[----:B--2---:R-:W-:-:S05]  /*09a0*/  I2FP.F32.S32 R28, R27 ;  /* 0x0000001b001c7245 */ /* 0x004fca0000201400 */
[----:B------:R-:W-:Y:S02]  /*09b0*/  FADD R27, R25, R28 ;  /* 0x0000001c191b7221 */ /* 0x000fe40000000000 */
[----:B------:R-:W2:Y:S04]  /*09c0*/  LDG.E R28, desc[UR12][R14.64+0xc] ;  /* 0x00000c0c0e1c7981 */ /* 0x000ea8000c1e1900 */
[----:B------:R-:W3:Y:S01]  /*09d0*/  LDG.E R25, desc[UR12][R14.64+0x10] ;  /* 0x0000100c0e197981 */ /* 0x000ee2000c1e1900 */
[----:B------:R-:W-:-:S03]  /*09e0*/  FADD R24, R27, R24 ;  /* 0x000000181b187221 */ /* 0x000fc60000000000 */
[----:B------:R-:W5:Y:S01]  /*09f0*/  LDG.E R27, desc[UR12][R14.64+0x14] ;  /* 0x0000140c0e1b7981 */ /* 0x000f62000c1e1900 */
[----:B--2---:R-:W-:Y:S02]  /*0a00*/  I2FP.F32.S32 R28, R28 ;  /* 0x0000001c001c7245 */ /* 0x004fe40000201400 */
[----:B---3--:R-:W-:-:S05]  /*0a10*/  I2FP.F32.S32 R25, R25 ;  /* 0x0000001900197245 */ /* 0x008fca0000201400 */
[----:B------:R-:W-:Y:S01]  /*0a20*/  FADD R25, R28, R25 ;  /* 0x000000191c197221 */ /* 0x000fe20000000000 */
[----:B-----5:R-:W-:-:S05]  /*0a30*/  I2FP.F32.S32 R28, R27 ;  /* 0x0000001b001c7245 */ /* 0x020fca0000201400 */
        /* <DEDUP_REMOVED lines=44> */
[----:B-----5:R-:W-:Y:S02]  /*0d00*/  I2FP.F32.S32 R28, R27 ;  /* 0x0000001b001c7245 */ /* 0x020fe40000201400 */
[----:B------:R-:W2:Y:S03]  /*0d10*/  LDG.E R27, desc[UR12][R14.64+0x58] ;  /* 0x0000580c0e1b7981 */ /* 0x000ea6000c1e1900 */
[----:B------:R-:W-:-:S04]  /*0d20*/  FADD R25, R25, R28 ;  /* 0x0000001c19197221 */ /* 0x000fc80000000000 */
[----:B------:R-:W-:Y:S02]  /*0d30*/  FADD R24, R24, R25 ;  /* 0x0000001918187221 */ /* 0x000fe40000000000 */
[----:B------:R-:W3:Y:S01]  /*0d40*/  LDG.E R25, desc[UR12][R14.64+0x54] ;  /* 0x0000540c0e197981 */ /* 0x000ee2000c1e1900 */
[----:B------:R-:W-:-:S05]  /*0d50*/  VIADD R26, R26, 0x8 ;  /* 0x000000081a1a7836 */ /* 0x000fca0000000000 */
[----:B------:R-:W-:Y:S02]  /*0d60*/  ISETP.NE.AND P2, PT, R26, R23, PT ;  /* 0x000000171a00720c */ /* 0x000fe40003f45270 */
[----:B------:R-:W-:Y:S02]  /*0d70*/  IADD3 R19, PT, PT, R19, 0x8, RZ ;  /* 0x0000000813137810 */ /* 0x000fe40007ffe0ff */
[----:B--2---:R-:W-:Y:S02]  /*0d80*/  I2FP.F32.S32 R28, R27 ;  /* 0x0000001b001c7245 */ /* 0x004fe40000201400 */
[----:B---3--:R-:W-:-:S05]  /*0d90*/  I2FP.F32.S32 R25, R25 ;  /* 0x0000001900197245 */ /* 0x008fca0000201400 */
[----:B------:R-:W-:Y:S01]  /*0da0*/  FADD R25, R25, R28 ;  /* 0x0000001c19197221 */ /* 0x000fe20000000000 */
[----:B----4-:R-:W-:-:S05]  /*0db0*/  I2FP.F32.S32 R28, R29 ;  /* 0x0000001d001c7245 */ /* 0x010fca0000201400 */
[----:B------:R-:W-:-:S04]  /*0dc0*/  FADD R25, R25, R28 ;  /* 0x0000001c19197221 */ /* 0x000fc80000000000 */
[----:B------:R-:W-:Y:S01]  /*0dd0*/  FADD R24, R24, R25 ;  /* 0x0000001918187221 */ /* 0x000fe20000000000 */
[----:B------:R-:W-:Y:S06]  /*0de0*/  @P2 BRA `(.L_x_14) ;  /* 0xfffffff800bc2947 */ /* 0x000fec000383ffff */
.L_x_13:
[----:B------:R-:W-:Y:S05]  /*0df0*/  BSYNC.RECONVERGENT B3 ;  /* 0x0000000000037941 */ /* 0x000fea0003800200 */
.L_x_12:
[----:B------:R-:W-:Y:S05]  /*0e00*/  @!P1 BRA `(.L_x_11) ;  /* 0x0000000400709947 */ /* 0x000fea0003800000 */
[----:B------:R-:W-:Y:S04]  /*0e10*/  BSSY.RECONVERGENT B3, `(.L_x_15) ;  /* 0x000002c000037945 */ /* 0x000fe80003800200 */
[----:B------:R-:W-:Y:S05]  /*0e20*/  @!P0 BRA `(.L_x_16) ;  /* 0x0000000000a88947 */ /* 0x000fea0003800000 */
[----:B------:R-:W0:Y:S01]  /*0e30*/  LDCU UR5, c[0x0][0x3a4] ;  /* 0x00007480ff0577ac */ /* 0x000e220008000800 */
[----:B------:R-:W1:Y:S01]  /*0e40*/  LDC.64 R14, c[0x0][0x380] ;  /* 0x0000e000ff0e7b82 */ /* 0x000e620000000a00 */
[----:B0-----:R-:W-:-:S04]  /*0e50*/  IMAD R25, R22, UR5, R19 ;  /* 0x0000000516197c24 */ /* 0x001fc8000f8e0213 */
[----:B------:R-:W-:-:S04]  /*0e60*/  IMAD R25, R25, 0x3, RZ ;  /* 0x0000000319197824 */ /* 0x000fc800078e02ff */
[----:B-1----:R-:W-:-:S05]  /*0e70*/  IMAD.WIDE R14, R25, 0x4, R14 ;  /* 0x00000004190e7825 */ /* 0x002fca00078e020e */
[----:B------:R-:W2:Y:S04]  /*0e80*/  LDG.E R29, desc[UR12][R14.64] ;  /* 0x0000000c0e1d7981 */ /* 0x000ea8000c1e1900 */
[----:B------:R-:W3:Y:S04]  /*0e90*/  LDG.E R27, desc[UR12][R14.64+0x4] ;  /* 0x0000040c0e1b7981 */ /* 0x000ee8000c1e1900 */
[----:B------:R-:W4:Y:S04]  /*0ea0*/  LDG.E R28, desc[UR12][R14.64+0x8] ;  /* 0x0000080c0e1c7981 */ /* 0x000f28000c1e1900 */
[----:B------:R-:W5:Y:S04]  /*0eb0*/  LDG.E R25, desc[UR12][R14.64+0xc] ;  /* 0x00000c0c0e197981 */ /* 0x000f68000c1e1900 */
[----:B------:R-:W5:Y:S01]  /*0ec0*/  LDG.E R26, desc[UR12][R14.64+0x10] ;  /* 0x0000100c0e1a7981 */ /* 0x000f62000c1e1900 */
[----:B--2---:R-:W-:-:S02]  /*0ed0*/  I2FP.F32.S32 R29, R29 ;  /* 0x0000001d001d7245 */ /* 0x004fc40000201400 */
[----:B---3--:R-:W-:Y:S02]  /*0ee0*/  I2FP.F32.S32 R27, R27 ;  /* 0x0000001b001b7245 */ /* 0x008fe40000201400 */
[----:B----4-:R-:W-:-:S03]  /*0ef0*/  I2FP.F32.S32 R28, R28 ;  /* 0x0000001c001c7245 */ /* 0x010fc60000201400 */
[----:B------:R-:W-:Y:S02]  /*0f00*/  FADD R27, R29, R27 ;  /* 0x0000001b1d1b7221 */ /* 0x000fe40000000000 */
[----:B------:R-:W2:Y:S01]  /*0f10*/  LDG.E R29, desc[UR12][R14.64+0x14] ;  /* 0x0000140c0e1d7981 */ /* 0x000ea2000c1e1900 */
[----:B-----5:R-:W-:Y:S01]  /*0f20*/  I2FP.F32.S32 R25, R25 ;  /* 0x0000001900197245 */ /* 0x020fe20000201400 */
[----:B------:R-:W-:Y:S01]  /*0f30*/  FADD R27, R27, R28 ;  /* 0x0000001c1b1b7221 */ /* 0x000fe20000000000 */
[----:B------:R-:W-:-:S03]  /*0f40*/  I2FP.F32.S32 R26, R26 ;  /* 0x0000001a001a7245 */ /* 0x000fc60000201400 */
[----:B------:R-:W-:Y:S02]  /*0f50*/  FADD R24, R24, R27 ;  /* 0x0000001b18187221 */ /* 0x000fe40000000000 */
[----:B------:R-:W3:Y:S01]  /*0f60*/  LDG.E R27, desc[UR12][R14.64+0x20] ;  /* 0x0000200c0e1b7981 */ /* 0x000ee2000c1e1900 */
[----:B------:R-:W-:-:S03]  /*0f70*/  FADD R28, R25, R26 ;  /* 0x0000001a191c7221 */ /* 0x000fc60000000000 */
[----:B------:R-:W4:Y:S04]  /*0f80*/  LDG.E R25, desc[UR12][R14.64+0x18] ;  /* 0x0000180c0e197981 */ /* 0x000f28000c1e1900 */
[----:B------:R-:W5:Y:S01]  /*0f90*/  LDG.E R26, desc[UR12][R14.64+0x1c] ;  /* 0x00001c0c0e1a7981 */ /* 0x000f62000c1e1900 */
[----:B--2---:R-:W-:Y:S02]  /*0fa0*/  I2FP.F32.S32 R29, R29 ;  /* 0x0000001d001d7245 */ /* 0x004fe40000201400 */
[----:B----4-:R-:W-:Y:S02]  /*0fb0*/  I2FP.F32.S32 R25, R25 ;  /* 0x0000001900197245 */ /* 0x010fe40000201400 */
[----:B-----5:R-:W-:Y:S01]  /*0fc0*/  I2FP.F32.S32 R26, R26 ;  /* 0x0000001a001a7245 */ /* 0x020fe20000201400 */
[----:B------:R-:W-:-:S04]  /*0fd0*/  FADD R29, R28, R29 ;  /* 0x0000001d1c1d7221 */ /* 0x000fc80000000000 */
[----:B------:R-:W-:Y:S01]  /*0fe0*/  FADD R25, R25, R26 ;  /* 0x0000001a19197221 */ /* 0x000fe20000000000 */
[----:B---3--:R-:W-:Y:S01]  /*0ff0*/  I2FP.F32.S32 R26, R27 ;  /* 0x0000001b001a7245 */ /* 0x008fe20000201400 */
[----:B------:R-:W-:Y:S01]  /*1000*/  FADD R24, R24, R29 ;  /* 0x0000001d18187221 */ /* 0x000fe20000000000 */
[----:B------:R-:W2:Y:S03]  /*1010*/  LDG.E R27, desc[UR12][R14.64+0x2c] ;  /* 0x00002c0c0e1b7981 */ /* 0x000ea6000c1e1900 */
[----:B------:R-:W-:Y:S02]  /*1020*/  FADD R25, R25, R26 ;  /* 0x0000001a19197221 */ /* 0x000fe40000000000 */
[----:B------:R-:W3:Y:S02]  /*1030*/  LDG.E R26, desc[UR12][R14.64+0x28] ;  /* 0x0000280c0e1a7981 */ /* 0x000ee4000c1e1900 */
[----:B------:R-:W-:-:S02]  /*1040*/  FADD R24, R24, R25 ;  /* 0x0000001918187221 */ /* 0x000fc40000000000 */
[----:B------:R-:W4:Y:S01]  /*1050*/  LDG.E R25, desc[UR12][R14.64+0x24] ;  /* 0x0000240c0e197981 */ /* 0x000f22000c1e1900 */
[----:B------:R-:W-:Y:S01]  /*1060*/  VIADD R19, R19, 0x4 ;  /* 0x0000000413137836 */ /* 0x000fe20000000000 */
[----:B---3--:R-:W-:Y:S02]  /*1070*/  I2FP.F32.S32 R26, R26 ;  /* 0x0000001a001a7245 */ /* 0x008fe40000201400 */
[----:B----4-:R-:W-:-:S05]  /*1080*/  I2FP.F32.S32 R25, R25 ;  /* 0x0000001900197245 */ /* 0x010fca0000201400 */
[----:B------:R-:W-:Y:S01]  /*1090*/  FADD R25, R25, R26 ;  /* 0x0000001a19197221 */ /* 0x000fe20000000000 */
[----:B--2---:R-:W-:-:S05]  /*10a0*/  I2FP.F32.S32 R26, R27 ;  /* 0x0000001b001a7245 */ /* 0x004fca0000201400 */
[----:B------:R-:W-:-:S04]  /*10b0*/  FADD R25, R25, R26 ;  /* 0x0000001a19197221 */ /* 0x000fc80000000000 */
[----:B------:R-:W-:-:S07]  /*10c0*/  FADD R24, R24, R25 ;  /* 0x0000001918187221 */ /* 0x000fce0000000000 */
.L_x_16:
[----:B------:R-:W-:Y:S05]  /*10d0*/  BSYNC.RECONVERGENT B3 ;  /* 0x0000000000037941 */ /* 0x000fea0003800200 */
.L_x_15:
[----:B------:R-:W-:-:S04]  /*10e0*/  LOP3.LUT R14, R21, 0x3, RZ, 0xc0, !PT ;  /* 0x00000003150e7812 */ /* 0x000fc800078ec0ff */
[----:B------:R-:W-:-:S13]  /*10f0*/  ISETP.NE.AND P1, PT, R14, RZ, PT ;  /* 0x000000ff0e00720c */ /* 0x000fda0003f25270 */
[----:B------:R-:W-:Y:S05]  /*1100*/  @!P1 BRA `(.L_x_11) ;  /* 0x0000000000b09947 */ /* 0x000fea0003800000 */
[----:B------:R-:W-:Y:S01]  /*1110*/  ISETP.NE.AND P1, PT, R14, 0x1, PT ;  /* 0x000000010e00780c */ /* 0x000fe20003f25270 */
[----:B------:R-:W-:Y:S01]  /*1120*/  BSSY.RECONVERGENT B3, `(.L_x_17) ;  /* 0x000001b000037945 */ /* 0x000fe20003800200 */
[----:B------:R-:W-:-:S11]  /*1130*/  LOP3.LUT P2, RZ, R21, 0x1, RZ, 0xc0, !PT ;  /* 0x0000000115ff7812 */ /* 0x000fd6000784c0ff */
        /* <DEDUP_REMOVED lines=9> */
[----:B--2---:R-:W-:Y:S02]  /*11d0*/  I2FP.F32.S32 R26, R26 ;  /* 0x0000001a001a7245 */ /* 0x004fe40000201400 */
[----:B---3--:R-:W-:-:S02]  /*11e0*/  I2FP.F32.S32 R27, R27 ;  /* 0x0000001b001b7245 */ /* 0x008fc40000201400 */
[----:B----4-:R-:W-:-:S03]  /*11f0*/  I2FP.F32.S32 R25, R25 ;  /* 0x0000001900197245 */ /* 0x010fc60000201400 */
[----:B------:R-:W-:Y:S02]  /*1200*/  FADD R26, R26, R27 ;  /* 0x0000001b1a1a7221 */ /* 0x000fe40000000000 */
[----:B------:R-:W2:Y:S02]  /*1210*/  LDG.E R27, desc[UR12][R14.64+0x14] ;  /* 0x0000140c0e1b7981 */ /* 0x000ea4000c1e1900 */
[----:B------:R-:W-:Y:S02]  /*1220*/  FADD R25, R26, R25 ;  /* 0x000000191a197221 */ /* 0x000fe40000000000 */
[----:B------:R-:W3:Y:S02]  /*1230*/  LDG.E R26, desc[UR12][R14.64+0x10] ;  /* 0x0000100c0e1a7981 */ /* 0x000ee4000c1e1900 */
[----:B------:R-:W-:Y:S02]  /*1240*/  FADD R24, R24, R25 ;  /* 0x0000001918187221 */ /* 0x000fe40000000000 */
[----:B------:R-:W4:Y:S01]  /*1250*/  LDG.E R25, desc[UR12][R14.64+0xc] ;  /* 0x00000c0c0e197981 */ /* 0x000f22000c1e1900 */
[----:B------:R-:W-:-:S02]  /*1260*/  IADD3 R19, PT, PT, R19, 0x2, RZ ;  /* 0x0000000213137810 */ /* 0x000fc40007ffe0ff */
[----:B---3--:R-:W-:Y:S02]  /*1270*/  I2FP.F32.S32 R26, R26 ;  /* 0x0000001a001a7245 */ /* 0x008fe40000201400 */
[----:B----4-:R-:W-:-:S05]  /*1280*/  I2FP.F32.S32 R25, R25 ;  /* 0x0000001900197245 */ /* 0x010fca0000201400 */
[----:B------:R-:W-:Y:S01]  /*1290*/  FADD R25, R25, R26 ;  /* 0x0000001a19197221 */ /* 0x000fe20000000000 */
[----:B--2---:R-:W-:-:S05]  /*12a0*/  I2FP.F32.S32 R26, R27 ;  /* 0x0000001b001a7245 */ /* 0x004fca0000201400 */
[----:B------:R-:W-:-:S04]  /*12b0*/  FADD R25, R25, R26 ;  /* 0x0000001a19197221 */ /* 0x000fc80000000000 */
[----:B------:R-:W-:-:S07]  /*12c0*/  FADD R24, R24, R25 ;  /* 0x0000001918187221 */ /* 0x000fce0000000000 */
.L_x_18:
[----:B------:R-:W-:Y:S05]  /*12d0*/  BSYNC.RECONVERGENT B3 ;  /* 0x0000000000037941 */ /* 0x000fea0003800200 */
.L_x_17:
        /* <DEDUP_REMOVED lines=12> */
[----:B------:R-:W-:-:S04]  /*13a0*/  FADD R19, R19, R26 ;  /* 0x0000001a13137221 */ /* 0x000fc80000000000 */
[----:B------:R-:W-:-:S04]  /*13b0*/  FADD R19, R19, R28 ;  /* 0x0000001c13137221 */ /* 0x000fc80000000000 */
[----:B------:R-:W-:-:S07]  /*13c0*/  FADD R24, R24, R19 ;  /* 0x0000001318187221 */ /* 0x000fce0000000000 */
.L_x_11:
[----:B------:R-:W-:Y:S05]  /*13d0*/  BSYNC.RECONVERGENT B2 ;  /* 0x0000000000027941 */ /* 0x000fea0003800200 */
.L_x_10:
[C---:B------:R-:W-:Y:S01]  /*13e0*/  ISETP.NE.AND P1, PT, R22.reuse, R17, PT ;  /* 0x000000111600720c */ /* 0x040fe20003f25270 */
[----:B------:R-:W-:-:S12]  /*13f0*/  VIADD R22, R22, 0x1 ;  /* 0x0000000116167836 */ /* 0x000fd80000000000 */
[----:B------:R-:W-:Y:S05]  /*1400*/  @P1 BRA `(.L_x_19) ;  /* 0xfffffff400081947 */ /* 0x000fea000383ffff */
.L_x_9:
[----:B------:R-:W-:Y:S05]  /*1410*/  BSYNC.RECONVERGENT B1 ;  /* 0x0000000000017941 */ /* 0x000fea0003800200 */
.L_x_8:
[----:B------:R-:W-:Y:S01]  /*1420*/  IADD3 R18, PT, PT, R18, -R13, RZ ;  /* 0x8000000d12127210 */ /* 0x000fe20007ffe0ff */
[----:B------:R-:W-:Y:S01]  /*1430*/  IMAD.MOV.U32 R13, RZ, RZ, 0x3 ;  /* 0x00000003ff0d7424 */ /* 0x000fe200078e00ff */
[----:B------:R-:W-:Y:S01]  /*1440*/  IADD3 R14, PT, PT, R17, -R16, RZ ;  /* 0x80000010110e7210 */ /* 0x000fe20007ffe0ff */
[----:B------:R-:W-:Y:S02]  /*1450*/  BSSY.RECONVERGENT B1, `(.L_x_20) ;  /* 0x000000f000017945 */ /* 0x000fe40003800200 */
[----:B------:R-:W-:-:S04]  /*1460*/  IMAD R13, R13, R18, 0x3 ;  /* 0x000000030d0d7424 */ /* 0x000fc800078e0212 */
[----:B------:R-:W-:-:S05]  /*1470*/  IMAD R14, R13, R14, R13 ;  /* 0x0000000e0d0e7224 */ /* 0x000fca00078e020d */
[----:B------:R-:W-:-:S04]  /*1480*/  I2FP.F32.S32 R17, R14 ;  /* 0x0000000e00117245 */ /* 0x000fc80000201400 */
[----:B------:R-:W0:Y:S08]  /*1490*/  MUFU.RCP R13, R17 ;  /* 0x00000011000d7308 */ /* 0x000e300000001000 */
[----:B------:R-:W1:Y:S01]  /*14a0*/  FCHK P0, R24, R17 ;  /* 0x0000001118007302 */ /* 0x000e620000000000 */
[----:B0-----:R-:W-:-:S04]  /*14b0*/  FFMA R14, -R17, R13, 1 ;  /* 0x3f800000110e7423 */ /* 0x001fc8000000010d */
[----:B------:R-:W-:-:S04]  /*14c0*/  FFMA R13, R13, R14, R13 ;  /* 0x0000000e0d0d7223 */ /* 0x000fc8000000000d */
[----:B------:R-:W-:-:S04]  /*14d0*/  FFMA R14, R13, R24, RZ ;  /* 0x000000180d0e7223 */ /* 0x000fc800000000ff */
[----:B------:R-:W-:-:S04]  /*14e0*/  FFMA R15, -R17, R14, R24 ;  /* 0x0000000e110f7223 */ /* 0x000fc80000000118 */
[----:B------:R-:W-:Y:S01]  /*14f0*/  FFMA R13, R13, R15, R14 ;  /* 0x0000000f0d0d7223 */ /* 0x000fe2000000000e */
[----:B-1----:R-:W-:Y:S06]  /*1500*/  @!P0 BRA `(.L_x_21) ;  /* 0x00000000000c8947 */ /* 0x002fec0003800000 */
[----:B------:R-:W-:Y:S01]  /*1510*/  IMAD.MOV.U32 R13, RZ, RZ, R17 ;  /* 0x000000ffff0d7224 */ /* 0x000fe200078e0011 */
[----:B------:R-:W-:-:S07]  /*1520*/  MOV R16, 0x1540 ;  /* 0x0000154000107802 */ /* 0x000fce0000000f00 */
[----:B------:R-:W-:Y:S05]  /*1530*/  CALL.REL.NOINC `($__internal_1_$__cuda_sm3x_div_rn_noftz_f32_slowpath) ;  /* 0x00000030004c7944 */ /* 0x000fea0003c00000 */
.L_x_21:
[----:B------:R-:W-:Y:S05]  /*1540*/  BSYNC.RECONVERGENT B1 ;  /* 0x0000000000017941 */ /* 0x000fea0003800200 */
.L_x_20:
[----:B------:R-:W0:Y:S01]  /*1550*/  LDCU UR5, c[0x0][0x3b0] ;  /* 0x00007600ff0577ac */ /* 0x000e220008000800 */
[----:B------:R-:W1:Y:S01]  /*1560*/  LDC.64 R14, c[0x0][0x390] ;  /* 0x0000e400ff0e7b82 */ /* 0x000e620000000a00 */
[----:B------:R-:W-:Y:S01]  /*1570*/  HFMA2 R17, -RZ, RZ, 0, 1.78813934326171875e-07 ;  /* 0x00000003ff117431 */ /* 0x000fe200000001ff */
[----:B------:R-:W2:Y:S01]  /*1580*/  LDCU UR6, c[0x0][0x39c] ;  /* 0x00007380ff0677ac */ /* 0x000ea20008000800 */
[----:B0-----:R-:W-:-:S05]  /*1590*/  FADD R13, R13, -UR5 ;  /* 0x800000050d0d7e21 */ /* 0x001fca0008000000 */
[----:B--2---:R-:W-:Y:S01]  /*15a0*/  FSETP.GE.AND P0, PT, |R13|, UR6, PT ;  /* 0x000000060d007c0b */ /* 0x004fe2000bf06200 */
[----:B------:R-:W-:-:S04]  /*15b0*/  IMAD R13, R0, R17, UR4 ;  /* 0x00000004000d7e24 */ /* 0x000fc8000f8e0211 */
[----:B-1----:R-:W-:-:S08]  /*15c0*/  IMAD.WIDE R14, R13, 0x4, R14 ;  /* 0x000000040d0e7825 */ /* 0x002fd000078e020e */
[----:B------:R0:W-:Y:S02]  /*15d0*/  @!P0 STG.E desc[UR12][R14.64], R12 ;  /* 0x0000000c0e008986 */ /* 0x0001e4000c10190c */
.L_x_7:
[----:B------:R-:W-:Y:S05]  /*15e0*/  BSYNC.RECONVERGENT B0 ;  /* 0x0000000000007941 */ /* 0x000fea0003800200 */
.L_x_6:
[----:B------:R-:W-:-:S04]  /*15f0*/  UIADD3 UR4, UPT, UPT, UR4, 0x1, URZ ;  /* 0x0000000104047890 */ /* 0x000fc8000fffe0ff */
[----:B------:R-:W-:-:S09]  /*1600*/  UISETP.NE.AND UP0, UPT, UR4, 0x3, UPT ;  /* 0x000000030400788c */ /* 0x000fd2000bf05270 */
[----:B------:R-:W-:Y:S05]  /*1610*/  BRA.U UP0, `(.L_x_2) ;  /* 0xffffffed00e47547 */ /* 0x000fea000b83ffff */
[----:B------:R-:W-:Y:S05]  /*1620*/  EXIT ;  /* 0x000000000000794d */ /* 0x000fea0003800000 */
.L_x_0:
[----:B------:R-:W-:-:S09]  /*1630*/  UISETP.GE.AND UP0, UPT, UR7, 0x1, UPT ;  /* 0x000000010700788c */ /* 0x000fd2000bf06270 */
[----:B------:R-:W-:Y:S05]  /*1640*/  BRA.U !UP0, `(.L_x_22) ;  /* 0x0000001908c47547 */ /* 0x000fea000b800000 */
[----:B------:R-:W-:Y:S01]  /*1650*/  UIMAD UR8, UR8, 0x3, URZ ;  /* 0x00000003080878a4 */ /* 0x000fe2000f8e02ff */
[----:B------:R-:W-:-:S11]  /*1660*/  UMOV UR4, URZ ;  /* 0x000000ff00047c82 */ /* 0x000fd60008000000 */
.L_x_47:
[----:B------:R-:W1:Y:S01]  /*1670*/  LDCU.64 UR6, c[0x0][0x3a8] ;  /* 0x00007500ff0677ac */ /* 0x000e620008000a00 */
[----:B0-----:R-:W0:Y:S01]  /*1680*/  LDC.64 R6, c[0x0][0x390] ;  /* 0x0000e400ff067b82 */ /* 0x001e220000000a00 */
[----:B------:R-:W-:Y:S01]  /*1690*/  IMAD.MOV.U32 R3, RZ, RZ, 0x3 ;  /* 0x00000003ff037424 */ /* 0x000fe200078e00ff */
[----:B------:R-:W-:Y:S01]  /*16a0*/  I2FP.F32.S32 R16, R5 ;  /* 0x0000000500107245 */ /* 0x000fe20000201400 */
[----:B------:R-:W-:Y:S01]  /*16b0*/  UISETP.NE.AND UP0, UPT, UR4, 0x1, UPT ;  /* 0x000000010400788c */ /* 0x000fe2000bf05270 */
[----:B------:R-:W-:Y:S01]  /*16c0*/  MOV R9, 0x7f7fffff ;  /* 0x7f7fffff00097802 */ /* 0x000fe20000000f00 */
[----:B------:R-:W-:Y:S01]  /*16d0*/  IMAD R3, R0, R3, UR4 ;  /* 0x0000000400037e24 */ /* 0x000fe2000f8e0203 */
[----:B------:R-:W-:Y:S01]  /*16e0*/  I2FP.F32.S32 R4, R2 ;  /* 0x0000000200047245 */ /* 0x000fe20000201400 */
[----:B------:R-:W-:Y:S01]  /*16f0*/  IMAD.MOV.U32 R10, RZ, RZ, R5 ;  /* 0x000000ffff0a7224 */ /* 0x000fe200078e0005 */
[----:B------:R-:W2:Y:S01]  /*1700*/  LDCU.64 UR10, c[0x0][0x3a0] ;  /* 0x00007400ff0a77ac */ /* 0x000ea20008000a00 */
[----:B------:R-:W-:Y:S01]  /*1710*/  UMOV UR5, 0xbf3504f3 ;  /* 0xbf3504f300057882 */ /* 0x000fe20000000000 */
[----:B------:R-:W-:Y:S01]  /*1720*/  UMOV UR14, 0x3f3504f3 ;  /* 0x3f3504f3000e7882 */ /* 0x000fe20000000000 */
[----:B-1----:R-:W-:-:S02]  /*1730*/  UIADD3 UR7, UPT, UPT, UR7, -0x1, URZ ;  /* 0xffffffff07077890 */ /* 0x002fc4000fffe0ff */
[----:B------:R-:W-:-:S03]  /*1740*/  UIADD3 UR9, UPT, UPT, UR6, -0x1, URZ ;  /* 0xffffffff06097890 */ /* 0x000fc6000fffe0ff */
[----:B------:R-:W-:Y:S01]  /*1750*/  UMOV UR6, 0x3f3504f3 ;  /* 0x3f3504f300067882 */ /* 0x000fe20000000000 */
[----:B------:R-:W-:Y:S01]  /*1760*/  I2FP.F32.S32 R11, UR7 ;  /* 0x00000007000b7c45 */ /* 0x000fe20008201400 */
[----:B0-----:R-:W-:Y:S01]  /*1770*/  IMAD.WIDE R6, R3, 0x4, R6 ;  /* 0x0000000403067825 */ /* 0x001fe200078e0206 */
[----:B------:R-:W-:-:S03]  /*1780*/  I2FP.F32.S32 R13, UR9 ;  /* 0x00000009000d7c45 */ /* 0x000fc60008201400 */
[C---:B------:R-:W-:Y:S01]  /*1790*/  FFMA R18, R11.reuse, 0.70710676908493041992, R16 ;  /* 0x3f3504f30b127823 */ /* 0x040fe20000000010 */
[----:B------:R0:W-:Y:S01]  /*17a0*/  STG.E desc[UR12][R6.64], R9 ;  /* 0x0000000906007986 */ /* 0x0001e2000c10190c */
[--C-:B------:R-:W-:Y:S01]  /*17b0*/  FFMA R3, R11, -0.70710676908493041992, R4.reuse ;  /* 0xbf3504f30b037823 */ /* 0x100fe20000000004 */
[----:B------:R-:W-:-:S04]  /*17c0*/  FFMA R12, R13, 0.70710676908493041992, R4 ;  /* 0x3f3504f30d0c7823 */ /* 0x000fc80000000004 */
[----:B------:R1:W3:Y:S01]  /*17d0*/  F2I.TRUNC.NTZ R8, R12 ;  /* 0x0000000c00087305 */ /* 0x0002e2000020f100 */
[----:B0-----:R-:W-:-:S07]  /*17e0*/  FFMA R9, R13, 0.70710676908493041992, R18 ;  /* 0x3f3504f30d097823 */ /* 0x001fce0000000012 */
[----:B------:R-:W0:Y:S08]  /*17f0*/  F2I.TRUNC.NTZ R3, R3 ;  /* 0x0000000300037305 */ /* 0x000e30000020f100 */
[----:B------:R-:W4:Y:S01]  /*1800*/  F2I.TRUNC.NTZ R9, R9 ;  /* 0x0000000900097305 */ /* 0x000f22000020f100 */
[----:B-123--:R-:W-:Y:S05]  /*1810*/  BRA.U !UP0, `(.L_x_23) ;  /* 0x0000000108647547 */ /* 0x00efea000b800000 */
[----:B0-----:R-:W-:Y:S01]  /*1820*/  IADD3 R3, PT, PT, R2, UR9, RZ ;  /* 0x0000000902037c10 */ /* 0x001fe2000fffe0ff */
[----:B------:R-:W-:Y:S01]  /*1830*/  FFMA R13, R13, -0.70710676908493041992, R16 ;  /* 0xbf3504f30d0d7823 */ /* 0x000fe20000000010 */
[----:B------:R-:W-:Y:S01]  /*1840*/  FFMA R11, R11, 0.70710676908493041992, R12 ;  /* 0x3f3504f30b0b7823 */ /* 0x000fe2000000000c */
[----:B------:R-:W-:Y:S01]  /*1850*/  UISETP.NE.AND UP0, UPT, UR4, URZ, UPT ;  /* 0x000000ff0400728c */ /* 0x000fe2000bf05270 */
[----:B------:R-:W-:Y:S01]  /*1860*/  I2FP.F32.S32 R7, R3 ;  /* 0x0000000300077245 */ /* 0x000fe20000201400 */
[----:B------:R-:W-:Y:S01]  /*1870*/  VIADD R3, R5, UR7 ;  /* 0x0000000705037c36 */ /* 0x000fe20008000000 */
[----:B------:R-:W-:Y:S03]  /*1880*/  F2I.TRUNC.NTZ R18, R18 ;  /* 0x0000001200127305 */ /* 0x000fe6000020f100 */
[----:B------:R-:W-:Y:S02]  /*1890*/  PLOP3.LUT P0, PT, PT, PT, UP0, 0x80, 0x8 ;  /* 0x000000000008781c */ /* 0x000fe40003f0f008 */
[----:B------:R-:W-:-:S03]  /*18a0*/  I2FP.F32.S32 R6, R3 ;  /* 0x0000000300067245 */ /* 0x000fc60000201400 */
[----:B------:R-:W0:Y:S01]  /*18b0*/  F2I.TRUNC.NTZ R13, R13 ;  /* 0x0000000d000d7305 */ /* 0x000e22000020f100 */
[----:B------:R-:W-:Y:S01]  /*18c0*/  @!UP0 UMOV UR6, URZ ;  /* 0x000000ff00068c82 */ /* 0x000fe20008000000 */
[----:B------:R-:W-:Y:S01]  /*18d0*/  @!UP0 UMOV UR14, 0x3f800000 ;  /* 0x3f800000000e8882 */ /* 0x000fe20000000000 */
[----:B------:R-:W-:Y:S01]  /*18e0*/  @!UP0 UMOV UR5, URZ ;  /* 0x000000ff00058c82 */ /* 0x000fe20008000000 */
[----:B------:R-:W-:Y:S01]  /*18f0*/  @UP0 UMOV UR6, 0xbf3504f3 ;  /* 0xbf3504f300060882 */ /* 0x000fe20000000000 */
[----:B------:R-:W-:Y:S01]  /*1900*/  @UP0 UMOV UR14, 0x3f3504f3 ;  /* 0x3f3504f3000e0882 */ /* 0x000fe20000000000 */
[----:B------:R-:W-:Y:S02]  /*1910*/  @UP0 UMOV UR5, 0x3f3504f3 ;  /* 0x3f3504f300050882 */ /* 0x000fe40000000000 */
[----:B------:R-:W-:Y:S01]  /*1920*/  F2I.TRUNC.NTZ R11, R11 ;  /* 0x0000000b000b7305 */ /* 0x000fe2000020f100 */
[----:B------:R-:W-:Y:S02]  /*1930*/  @!P0 MOV R10, R5 ;  /* 0x00000005000a8202 */ /* 0x000fe40000000f00 */
[----:B------:R-:W-:Y:S01]  /*1940*/  @!P0 MOV R3, R2 ;  /* 0x0000000200038202 */ /* 0x000fe20000000f00 */
[----:B------:R-:W-:-:S02]  /*1950*/  @P0 IMAD.MOV.U32 R3, RZ, RZ, R2 ;  /* 0x000000ffff030224 */ /* 0x000fc400078e0002 */
[----:B0-----:R-:W-:Y:S02]  /*1960*/  @P0 IMAD.MOV.U32 R10, RZ, RZ, R13 ;  /* 0x000000ffff0a0224 */ /* 0x001fe400078e000d */
[----:B------:R-:W0:Y:S08]  /*1970*/  F2I.TRUNC.NTZ R8, R7 ;  /* 0x0000000700087305 */ /* 0x000e30000020f100 */
[----:B----4-:R-:W1:Y:S01]  /*1980*/  F2I.TRUNC.NTZ R9, R6 ;  /* 0x0000000600097305 */ /* 0x010e62000020f100 */
[----:B0-----:R-:W-:Y:S01]  /*1990*/  @P0 MOV R8, R11 ;  /* 0x0000000b00080202 */ /* 0x001fe20000000f00 */
[----:B-1----:R-:W-:-:S07]  /*19a0*/  @P0 IMAD.MOV.U32 R9, RZ, RZ, R18 ;  /* 0x000000ffff090224 */ /* 0x002fce00078e0012 */
.L_x_23:
[----:B----4-:R-:W-:Y:S01]  /*19b0*/  ISETP.GE.AND P0, PT, R9, UR11, PT ;  /* 0x0000000b09007c0c */ /* 0x010fe2000bf06270 */
[----:B------:R-:W-:Y:S01]  /*19c0*/  BSSY.RECONVERGENT B0, `(.L_x_24) ;  /* 0x0000173000007945 */ /* 0x000fe20003800200 */
[----:B0-----:R-:W-:Y:S02]  /*19d0*/  LOP3.LUT R6, R3, R10, RZ, 0xfc, !PT ;  /* 0x0000000a03067212 */ /* 0x001fe400078efcff */
[----:B------:R-:W-:-:S04]  /*19e0*/  ISETP.GE.OR P0, PT, R8, UR10, P0 ;  /* 0x0000000a08007c0c */ /* 0x000fc80008706670 */
[----:B------:R-:W-:-:S13]  /*19f0*/  ISETP.LT.OR P0, PT, R6, RZ, P0 ;  /* 0x000000ff0600720c */ /* 0x000fda0000701670 */
[----:B------:R-:W-:Y:S05]  /*1a00*/  @P0 BRA `(.L_x_25) ;  /* 0x0000001400b80947 */ /* 0x000fea0003800000 */
[----:B------:R-:W-:Y:S01]  /*1a10*/  ISETP.GE.AND P0, PT, R8, R3, PT ;  /* 0x000000030800720c */ /* 0x000fe20003f06270 */
[----:B------:R-:W-:Y:S01]  /*1a20*/  BSSY.RECONVERGENT B1, `(.L_x_26) ;  /* 0x00000cd000017945 */ /* 0x000fe20003800200 */
[----:B------:R-:W-:-:S11]  /*1a30*/  HFMA2 R24, -RZ, RZ, 0, 0 ;  /* 0x00000000ff187431 */ /* 0x000fd600000001ff */
[----:B------:R-:W-:Y:S05]  /*1a40*/  @!P0 BRA `(.L_x_27) ;  /* 0x0000000c00288947 */ /* 0x000fea0003800000 */
[----:B------:R-:W-:Y:S01]  /*1a50*/  IMAD.MOV.U32 R24, RZ, RZ, RZ ;  /* 0x000000ffff187224 */ /* 0x000fe200078e00ff */
[----:B------:R-:W-:-:S07]  /*1a60*/  MOV R11, R3 ;  /* 0x00000003000b7202 */ /* 0x000fce0000000f00 */
.L_x_37:
[----:B------:R-:W-:Y:S01]  /*1a70*/  ISETP.GE.AND P0, PT, R9, R10, PT ;  /* 0x0000000a0900720c */ /* 0x000fe20003f06270 */
[----:B------:R-:W-:-:S12]  /*1a80*/  BSSY.RECONVERGENT B2, `(.L_x_28) ;  /* 0x00000c3000027945 */ /* 0x000fd80003800200 */
[----:B------:R-:W-:Y:S05]  /*1a90*/  @!P0 BRA `(.L_x_29) ;  /* 0x0000000c00048947 */ /* 0x000fea0003800000 */
[C-C-:B------:R-:W-:Y:S01]  /*1aa0*/  IMAD.IADD R6, R9.reuse, 0x1, -R10.reuse ;  /* 0x0000000109067824 */ /* 0x140fe200078e0a0a */
[----:B------:R-:W-:Y:S01]  /*1ab0*/  IADD3 R15, PT, PT, R9, 0x1, -R10 ;  /* 0x00000001090f7810 */ /* 0x000fe20007ffe80a */
[----:B------:R-:W-:Y:S01]  /*1ac0*/  BSSY.RECONVERGENT B3, `(.L_x_30) ;  /* 0x000005d000037945 */ /* 0x000fe20003800200 */
[----:B------:R-:W-:Y:S02]  /*1ad0*/  MOV R12, R10 ;  /* 0x0000000a000c7202 */ /* 0x000fe40000000f00 */
[----:B------:R-:W-:Y:S02]  /*1ae0*/  ISETP.GE.U32.AND P0, PT, R6, 0x7, PT ;  /* 0x000000070600780c */ /* 0x000fe40003f06070 */
[----:B------:R-:W-:-:S04]  /*1af0*/  LOP3.LUT R15, R15, 0x7, RZ, 0xc0, !PT ;  /* 0x000000070f0f7812 */ /* 0x000fc800078ec0ff */
[----:B------:R-:W-:-:S07]  /*1b00*/  ISETP.NE.AND P1, PT, R15, RZ, PT ;  /* 0x000000ff0f00720c */ /* 0x000fce0003f25270 */
[----:B------:R-:W-:Y:S06]  /*1b10*/  @!P0 BRA `(.L_x_31) ;  /* 0x00000004005c8947 */ /* 0x000fec0003800000 */
[----:B------:R-:W0:Y:S01]  /*1b20*/  LDCU UR7, c[0x0][0x3a4] ;  /* 0x00007480ff0777ac */ /* 0x000e220008000800 */
[--C-:B------:R-:W-:Y:S02]  /*1b30*/  IMAD.IADD R6, R9, 0x1, -R10.reuse ;  /* 0x0000000109067824 */ /* 0x100fe400078e0a0a */
[----:B------:R-:W-:-:S03]  /*1b40*/  IMAD.MOV.U32 R12, RZ, RZ, R10 ;  /* 0x000000ffff0c7224 */ /* 0x000fc600078e000a */
[----:B------:R-:W-:-:S04]  /*1b50*/  IADD3 R6, PT, PT, R6, 0x1, RZ ;  /* 0x0000000106067810 */ /* 0x000fc80007ffe0ff */
[----:B------:R-:W-:-:S04]  /*1b60*/  LOP3.LUT R6, R6, 0xfffffff8, RZ, 0xc0, !PT ;  /* 0xfffffff806067812 */ /* 0x000fc800078ec0ff */
[----:B------:R-:W-:Y:S01]  /*1b70*/  IADD3 R16, PT, PT, -R6, RZ, RZ ;  /* 0x000000ff06107210 */ /* 0x000fe20007ffe1ff */
[----:B0-----:R-:W-:-:S04]  /*1b80*/  IMAD R13, R11, UR7, R10 ;  /* 0x000000070b0d7c24 */ /* 0x001fc8000f8e020a */
[----:B------:R-:W-:-:S07]  /*1b90*/  IMAD R13, R13, 0x3, RZ ;  /* 0x000000030d0d7824 */ /* 0x000fce00078e02ff */
.L_x_32:
[----:B------:R-:W0:Y:S02]  /*1ba0*/  LDC.64 R6, c[0x0][0x380] ;  /* 0x0000e000ff067b82 */ /* 0x000e240000000a00 */
[----:B0-----:R-:W-:-:S05]  /*1bb0*/  IMAD.WIDE R6, R13, 0x4, R6 ;  /* 0x000000040d067825 */ /* 0x001fca00078e0206 */
[----:B------:R-:W2:Y:S04]  /*1bc0*/  LDG.E R21, desc[UR12][R6.64] ;  /* 0x0000000c06157981 */ /* 0x000ea8000c1e1900 */
[----:B------:R-:W3:Y:S04]  /*1bd0*/  LDG.E R22, desc[UR12][R6.64+0x4] ;  /* 0x0000040c06167981 */ /* 0x000ee8000c1e1900 */
[----:B------:R-:W4:Y:S04]  /*1be0*/  LDG.E R25, desc[UR12][R6.64+0xc] ;  /* 0x00000c0c06197981 */ /* 0x000f28000c1e1900 */
[----:B------:R-:W5:Y:S04]  /*1bf0*/  LDG.E R20, desc[UR12][R6.64+0x10] ;  /* 0x0000100c06147981 */ /* 0x000f68000c1e1900 */
[----:B------:R-:W5:Y:S04]  /*1c00*/  LDG.E R23, desc[UR12][R6.64+0x8] ;  /* 0x0000080c06177981 */ /* 0x000f68000c1e1900 */
[----:B------:R-:W5:Y:S04]  /*1c10*/  LDG.E R19, desc[UR12][R6.64+0x14] ;  /* 0x0000140c06137981 */ /* 0x000f68000c1e1900 */
[----:B------:R-:W5:Y:S04]  /*1c20*/  LDG.E R18, desc[UR12][R6.64+0x18] ;  /* 0x0000180c06127981 */ /* 0x000f68000c1e1900 */
[----:B------:R-:W5:Y:S04]  /*1c30*/  LDG.E R17, desc[UR12][R6.64+0x1c] ;  /* 0x00001c0c06117981 */ /* 0x000f68000c1e1900 */
[----:B------:R-:W5:Y:S01]  /*1c40*/  LDG.E R27, desc[UR12][R6.64+0x5c] ;  /* 0x00005c0c061b7981 */ /* 0x000f62000c1e1900 */
[----:B--2---:R-:W-:-:S02]  /*1c50*/  I2FP.F32.S32 R21, R21 ;  /* 0x0000001500157245 */ /* 0x004fc40000201400 */
[----:B---3--:R-:W-:Y:S02]  /*1c60*/  I2FP.F32.S32 R22, R22 ;  /* 0x0000001600167245 */ /* 0x008fe40000201400 */
[----:B----4-:R-:W-:-:S03]  /*1c70*/  I2FP.F32.S32 R25, R25 ;  /* 0x0000001900197245 */ /* 0x010fc60000201400 */
[----:B------:R-:W-:Y:S01]  /*1c80*/  FADD R21, R21, R22 ;  /* 0x0000001615157221 */ /* 0x000fe20000000000 */
[----:B-----5:R-:W-:Y:S02]  /*1c90*/  I2FP.F32.S32 R26, R20 ;  /* 0x00000014001a7245 */ /* 0x020fe40000201400 */
[----:B------:R-:W2:Y:S01]  /*1ca0*/  LDG.E R20, desc[UR12][R6.64+0x20] ;  /* 0x0000200c06147981 */ /* 0x000ea2000c1e1900 */
[----:B------:R-:W-:Y:S02]  /*1cb0*/  I2FP.F32.S32 R22, R23 ;  /* 0x0000001700167245 */ /* 0x000fe40000201400 */
[----:B------:R-:W-:Y:S01]  /*1cc0*/  FADD R25, R25, R26 ;  /* 0x0000001a19197221 */ /* 0x000fe20000000000 */
[----:B------:R-:W-:Y:S02]  /*1cd0*/  I2FP.F32.S32 R26, R19 ;  /* 0x00000013001a7245 */ /* 0x000fe40000201400 */
[----:B------:R-:W-:Y:S02]  /*1ce0*/  FADD R23, R21, R22 ;  /* 0x0000001615177221 */ /* 0x000fe40000000000 */
[----:B------:R-:W3:Y:S01]  /*1cf0*/  LDG.E R21, desc[UR12][R6.64+0x24] ;  /* 0x0000240c06157981 */ /* 0x000ee2000c1e1900 */
[----:B------:R-:W-:Y:S01]  /*1d00*/  I2FP.F32.S32 R19, R18 ;  /* 0x0000001200137245 */ /* 0x000fe20000201400 */
[----:B------:R-:W-:Y:S01]  /*1d10*/  FADD R23, R23, R24 ;  /* 0x0000001817177221 */ /* 0x000fe20000000000 */
[----:B------:R-:W-:Y:S01]  /*1d20*/  FADD R26, R25, R26 ;  /* 0x0000001a191a7221 */ /* 0x000fe20000000000 */
[----:B------:R-:W4:Y:S01]  /*1d30*/  LDG.E R22, desc[UR12][R6.64+0x28] ;  /* 0x0000280c06167981 */ /* 0x000f22000c1e1900 */
[----:B------:R-:W-:-:S03]  /*1d40*/  I2FP.F32.S32 R28, R17 ;  /* 0x00000011001c7245 */ /* 0x000fc60000201400 */
[----:B------:R-:W5:Y:S04]  /*1d50*/  LDG.E R24, desc[UR12][R6.64+0x30] ;  /* 0x0000300c06187981 */ /* 0x000f68000c1e1900 */
[----:B------:R-:W5:Y:S01]  /*1d60*/  LDG.E R25, desc[UR12][R6.64+0x34] ;  /* 0x0000340c06197981 */ /* 0x000f62000c1e1900 */
[----:B------:R-:W-:-:S03]  /*1d70*/  FADD R28, R19, R28 ;  /* 0x0000001c131c7221 */ /* 0x000fc60000000000 */
[----:B------:R-:W5:Y:S04]  /*1d80*/  LDG.E R18, desc[UR12][R6.64+0x2c] ;  /* 0x00002c0c06127981 */ /* 0x000f68000c1e1900 */
[----:B------:R-:W5:Y:S01]  /*1d90*/  LDG.E R19, desc[UR12][R6.64+0x38] ;  /* 0x0000380c06137981 */ /* 0x000f62000c1e1900 */
[----:B------:R-:W-:Y:S01]  /*1da0*/  FADD R23, R23, R26 ;  /* 0x0000001a17177221 */ /* 0x000fe20000000000 */
[----:B--2---:R-:W-:Y:S02]  /*1db0*/  I2FP.F32.S32 R17, R20 ;  /* 0x0000001400117245 */ /* 0x004fe40000201400 */
[----:B------:R-:W2:Y:S03]  /*1dc0*/  LDG.E R20, desc[UR12][R6.64+0x44] ;  /* 0x0000440c06147981 */ /* 0x000ea6000c1e1900 */
[----:B------:R-:W-:Y:S01]  /*1dd0*/  FADD R28, R28, R17 ;  /* 0x000000111c1c7221 */ /* 0x000fe20000000000 */
[----:B---3--:R-:W-:-:S02]  /*1de0*/  I2FP.F32.S32 R17, R21 ;  /* 0x0000001500117245 */ /* 0x008fc40000201400 */
[----:B----4-:R-:W-:Y:S01]  /*1df0*/  I2FP.F32.S32 R22, R22 ;  /* 0x0000001600167245 */ /* 0x010fe20000201400 */
[----:B------:R-:W-:Y:S01]  /*1e00*/  FADD R21, R23, R28 ;  /* 0x0000001c17157221 */ /* 0x000fe20000000000 */
[----:B-----5:R-:W-:-:S03]  /*1e10*/  I2FP.F32.S32 R24, R24 ;  /* 0x0000001800187245 */ /* 0x020fc60000201400 */
[----:B------:R-:W-:Y:S02]  /*1e20*/  FADD R22, R17, R22 ;  /* 0x0000001611167221 */ /* 0x000fe40000000000 */
[----:B------:R-:W3:Y:S01]  /*1e30*/  LDG.E R17, desc[UR12][R6.64+0x3c] ;  /* 0x00003c0c06117981 */ /* 0x000ee2000c1e1900 */
[----:B------:R-:W-:Y:S02]  /*1e40*/  I2FP.F32.S32 R25, R25 ;  /* 0x0000001900197245 */ /* 0x000fe40000201400 */
[----:B------:R-:W-:-:S03]  /*1e50*/  I2FP.F32.S32 R23, R18 ;  /* 0x0000001200177245 */ /* 0x000fc60000201400 */
[----:B------:R-:W-:Y:S01]  /*1e60*/  FADD R24, R24, R25 ;  /* 0x0000001918187221 */ /* 0x000fe20000000000 */
[----:B------:R-:W4:Y:S01]  /*1e70*/  LDG.E R18, desc[UR12][R6.64+0x40] ;  /* 0x0000400c06127981 */ /* 0x000f22000c1e1900 */
[----:B------:R-:W-:Y:S01]  /*1e80*/  I2FP.F32.S32 R19, R19 ;  /* 0x0000001300137245 */ /* 0x000fe20000201400 */
[----:B------:R-:W-:Y:S02]  /*1e90*/  FADD R22, R22, R23 ;  /* 0x0000001716167221 */ /* 0x000fe40000000000 */
[----:B------:R-:W5:Y:S02]  /*1ea0*/  LDG.E R25, desc[UR12][R6.64+0x4c] ;  /* 0x00004c0c06197981 */ /* 0x000f64000c1e1900 */
[----:B------:R-:W-:Y:S02]  /*1eb0*/  FADD R26, R24, R19 ;  /* 0x00000013181a7221 */ /* 0x000fe40000000000 */
[----:B------:R-:W5:Y:S01]  /*1ec0*/  LDG.E R23, desc[UR12][R6.64+0x50] ;  /* 0x0000500c06177981 */ /* 0x000f62000c1e1900 */
[----:B------:R-:W-:-:S03]  /*1ed0*/  FADD R21, R21, R22 ;  /* 0x0000001615157221 */ /* 0x000fc60000000000 */
[----:B------:R-:W5:Y:S04]  /*1ee0*/  LDG.E R19, desc[UR12][R6.64+0x48] ;  /* 0x0000480c06137981 */ /* 0x000f68000c1e1900 */
[----:B------:R-:W5:Y:S04]  /*1ef0*/  LDG.E R22, desc[UR12][R6.64+0x54] ;  /* 0x0000540c06167981 */ /* 0x000f68000c1e1900 */
[----:B------:R0:W5:Y:S01]  /*1f00*/  LDG.E R24, desc[UR12][R6.64+0x58] ;  /* 0x0000580c06187981 */ /* 0x000162000c1e1900 */
[----:B------:R-:W-:Y:S02]  /*1f10*/  VIADD R16, R16, 0x8 ;  /* 0x0000000810107836 */ /* 0x000fe40000000000 */
[----:B------:R-:W-:-:S03]  /*1f20*/  FADD R21, R21, R26 ;  /* 0x0000001a15157221 */ /* 0x000fc60000000000 */
[----:B------:R-:W-:Y:S02]  /*1f30*/  ISETP.NE.AND P0, PT, R16, RZ, PT ;  /* 0x000000ff1000720c */ /* 0x000fe40003f05270 */
[----:B0-----:R-:W-:Y:S01]  /*1f40*/  I2FP.F32.S32 R6, R27 ;  /* 0x0000001b00067245 */ /* 0x001fe20000201400 */
[----:B------:R-:W-:Y:S01]  /*1f50*/  VIADD R13, R13, 0x18 ;  /* 0x000000180d0d7836 */ /* 0x000fe20000000000 */
[----:B------:R-:W-:Y:S02]  /*1f60*/  IADD3 R12, PT, PT, R12, 0x8, RZ ;  /* 0x000000080c0c7810 */ /* 0x000fe40007ffe0ff */
[----:B--2---:R-:W-:Y:S02]  /*1f70*/  I2FP.F32.S32 R20, R20 ;  /* 0x0000001400147245 */ /* 0x004fe40000201400 */
[----:B---3--:R-:W-:Y:S02]  /*1f80*/  I2FP.F32.S32 R17, R17 ;  /* 0x0000001100117245 */ /* 0x008fe40000201400 */
[----:B----4-:R-:W-:-:S05]  /*1f90*/  I2FP.F32.S32 R18, R18 ;  /* 0x0000001200127245 */ /* 0x010fca0000201400 */
[----:B------:R-:W-:Y:S01]  /*1fa0*/  FADD R17, R17, R18 ;  /* 0x0000001211117221 */ /* 0x000fe20000000000 */
[----:B-----5:R-:W-:Y:S02]  /*1fb0*/  I2FP.F32.S32 R18, R25 ;  /* 0x0000001900127245 */ /* 0x020fe40000201400 */
[----:B------:R-:W-:Y:S01]  /*1fc0*/  I2FP.F32.S32 R23, R23 ;  /* 0x0000001700177245 */ /* 0x000fe20000201400 */
[----:B------:R-:W-:Y:S01]  /*1fd0*/  FADD R20, R17, R20 ;  /* 0x0000001411147221 */ /* 0x000fe20000000000 */
[----:B------:R-:W-:Y:S02]  /*1fe0*/  I2FP.F32.S32 R19, R19 ;  /* 0x0000001300137245 */ /* 0x000fe40000201400 */
[----:B------:R-:W-:-:S03]  /*1ff0*/  I2FP.F32.S32 R22, R22 ;  /* 0x0000001600167245 */ /* 0x000fc60000201400 */
[----:B------:R-:W-:Y:S01]  /*2000*/  FADD R18, R19, R18 ;  /* 0x0000001213127221 */ /* 0x000fe20000000000 */
[----:B------:R-:W-:Y:S01]  /*2010*/  I2FP.F32.S32 R17, R24 ;  /* 0x0000001800117245 */ /* 0x000fe20000201400 */
[----:B------:R-:W-:Y:S02]  /*2020*/  FADD R20, R21, R20 ;  /* 0x0000001415147221 */ /* 0x000fe40000000000 */
[----:B------:R-:W-:Y:S02]  /*2030*/  FADD R23, R18, R23 ;  /* 0x0000001712177221 */ /* 0x000fe40000000000 */
[----:B------:R-:W-:Y:S02]  /*2040*/  FADD R17, R22, R17 ;  /* 0x0000001116117221 */ /* 0x000fe40000000000 */
[----:B------:R-:W-:Y:S02]  /*2050*/  FADD R20, R20, R23 ;  /* 0x0000001714147221 */ /* 0x000fe40000000000 */
[----:B------:R-:W-:-:S04]  /*2060*/  FADD R17, R17, R6 ;  /* 0x0000000611117221 */ /* 0x000fc80000000000 */
[----:B------:R-:W-:Y:S01]  /*2070*/  FADD R24, R20, R17 ;  /* 0x0000001114187221 */ /* 0x000fe20000000000 */
[----:B------:R-:W-:Y:S06]  /*2080*/  @P0 BRA `(.L_x_32) ;  /* 0xfffffff800c40947 */ /* 0x000fec000383ffff */
.L_x_31:
[----:B------:R-:W-:Y:S05]  /*2090*/  BSYNC.RECONVERGENT B3 ;  /* 0x0000000000037941 */ /* 0x000fea0003800200 */
.L_x_30:
[----:B------:R-:W-:Y:S05]  /*20a0*/  @!P1 BRA `(.L_x_29) ;  /* 0x0000000400809947 */ /* 0x000fea0003800000 */
[----:B------:R-:W-:Y:S01]  /*20b0*/  IADD3 R15, PT, PT, R15, -0x1, RZ ;  /* 0xffffffff0f0f7810 */ /* 0x000fe20007ffe0ff */
[----:B------:R-:W-:Y:S01]  /*20c0*/  BSSY.RECONVERGENT B3, `(.L_x_33) ;  /* 0x000002f000037945 */ /* 0x000fe20003800200 */
[----:B------:R-:W-:Y:S02]  /*20d0*/  IADD3 R13, PT, PT, R9, 0x1, -R10 ;  /* 0x00000001090d7810 */ /* 0x000fe40007ffe80a */
[----:B------:R-:W-:Y:S02]  /*20e0*/  ISETP.GE.U32.AND P0, PT, R15, 0x3, PT ;  /* 0x000000030f00780c */ /* 0x000fe40003f06070 */
[----:B------:R-:W-:-:S11]  /*20f0*/  LOP3.LUT P1, R13, R13, 0x3, RZ, 0xc0, !PT ;  /* 0x000000030d0d7812 */ /* 0x000fd6000782c0ff */
        /* <DEDUP_REMOVED lines=14> */
[----:B------:R-:W5:Y:S04]  /*21e0*/  LDG.E R17, desc[UR12][R6.64+0x24] ;  /* 0x0000240c06117981 */ /* 0x000f68000c1e1900 */
[----:B------:R-:W5:Y:S04]  /*21f0*/  LDG.E R18, desc[UR12][R6.64+0x28] ;  /* 0x0000280c06127981 */ /* 0x000f68000c1e1900 */
[----:B------:R-:W5:Y:S04]  /*2200*/  LDG.E R15, desc[UR12][R6.64+0x20] ;  /* 0x0000200c060f7981 */ /* 0x000f68000c1e1900 */
[----:B------:R0:W5:Y:S01]  /*2210*/  LDG.E R25, desc[UR12][R6.64+0x2c] ;  /* 0x00002c0c06197981 */ /* 0x000162000c1e1900 */
[----:B------:R-:W-:Y:S01]  /*2220*/  VIADD R12, R12, 0x4 ;  /* 0x000000040c0c7836 */ /* 0x000fe20000000000 */
[----:B--2---:R-:W-:-:S02]  /*2230*/  I2FP.F32.S32 R26, R26 ;  /* 0x0000001a001a7245 */ /* 0x004fc40000201400 */
[----:B---3--:R-:W-:Y:S02]  /*2240*/  I2FP.F32.S32 R27, R27 ;  /* 0x0000001b001b7245 */ /* 0x008fe40000201400 */
[----:B----4-:R-:W-:-:S03]  /*2250*/  I2FP.F32.S32 R23, R23 ;  /* 0x0000001700177245 */ /* 0x010fc60000201400 */
[----:B------:R-:W-:Y:S01]  /*2260*/  FADD R26, R26, R27 ;  /* 0x0000001b1a1a7221 */ /* 0x000fe20000000000 */
[----:B-----5:R-:W-:-:S03]  /*2270*/  I2FP.F32.S32 R16, R16 ;  /* 0x0000001000107245 */ /* 0x020fc60000201400 */
[----:B------:R-:W-:Y:S01]  /*2280*/  FADD R23, R26, R23 ;  /* 0x000000171a177221 */ /* 0x000fe20000000000 */
[----:B------:R-:W-:-:S03]  /*2290*/  I2FP.F32.S32 R27, R22 ;  /* 0x00000016001b7245 */ /* 0x000fc60000201400 */
[----:B------:R-:W-:Y:S01]  /*22a0*/  FADD R23, R24, R23 ;  /* 0x0000001718177221 */ /* 0x000fe20000000000 */
[----:B------:R-:W-:Y:S01]  /*22b0*/  I2FP.F32.S32 R21, R21 ;  /* 0x0000001500157245 */ /* 0x000fe20000201400 */
[----:B------:R-:W-:Y:S01]  /*22c0*/  FADD R16, R16, R27 ;  /* 0x0000001b10107221 */ /* 0x000fe20000000000 */
[----:B------:R-:W-:-:S03]  /*22d0*/  I2FP.F32.S32 R19, R19 ;  /* 0x0000001300137245 */ /* 0x000fc60000201400 */
[----:B------:R-:W-:Y:S01]  /*22e0*/  FADD R16, R16, R21 ;  /* 0x0000001510107221 */ /* 0x000fe20000000000 */
[----:B------:R-:W-:-:S03]  /*22f0*/  I2FP.F32.S32 R20, R20 ;  /* 0x0000001400147245 */ /* 0x000fc60000201400 */
[----:B------:R-:W-:Y:S01]  /*2300*/  FADD R16, R23, R16 ;  /* 0x0000001017107221 */ /* 0x000fe20000000000 */
[----:B------:R-:W-:Y:S01]  /*2310*/  I2FP.F32.S32 R17, R17 ;  /* 0x0000001100117245 */ /* 0x000fe20000201400 */
[----:B------:R-:W-:Y:S01]  /*2320*/  FADD R19, R19, R20 ;  /* 0x0000001413137221 */ /* 0x000fe20000000000 */
[----:B------:R-:W-:Y:S02]  /*2330*/  I2FP.F32.S32 R18, R18 ;  /* 0x0000001200127245 */ /* 0x000fe40000201400 */
[----:B0-----:R-:W-:-:S03]  /*2340*/  I2FP.F32.S32 R6, R15 ;  /* 0x0000000f00067245 */ /* 0x001fc60000201400 */
[----:B------:R-:W-:Y:S01]  /*2350*/  FADD R17, R17, R18 ;  /* 0x0000001211117221 */ /* 0x000fe20000000000 */
[----:B------:R-:W-:Y:S01]  /*2360*/  I2FP.F32.S32 R20, R25 ;  /* 0x0000001900147245 */ /* 0x000fe20000201400 */
[----:B------:R-:W-:-:S04]  /*2370*/  FADD R19, R19, R6 ;  /* 0x0000000613137221 */ /* 0x000fc80000000000 */
[----:B------:R-:W-:Y:S01]  /*2380*/  FADD R17, R17, R20 ;  /* 0x0000001411117221 */ /* 0x000fe20000000000 */
[----:B------:R-:W-:-:S04]  /*2390*/  FADD R16, R16, R19 ;  /* 0x0000001310107221 */ /* 0x000fc80000000000 */
[----:B------:R-:W-:-:S07]  /*23a0*/  FADD R24, R16, R17 ;  /* 0x0000001110187221 */ /* 0x000fce0000000000 */
.L_x_34:
[----:B------:R-:W-:Y:S05]  /*23b0*/  BSYNC.RECONVERGENT B3 ;  /* 0x0000000000037941 */ /* 0x000fea0003800200 */
.L_x_33:
[----:B------:R-:W-:Y:S05]  /*23c0*/  @!P1 BRA `(.L_x_29) ;  /* 0x0000000000b89947 */ /* 0x000fea0003800000 */
[----:B------:R-:W-:Y:S01]  /*23d0*/  ISETP.NE.AND P0, PT, R13, 0x1, PT ;  /* 0x000000010d00780c */ /* 0x000fe20003f05270 */
[----:B------:R-:W-:Y:S01]  /*23e0*/  BSSY.RECONVERGENT B3, `(.L_x_35) ;  /* 0x000001d000037945 */ /* 0x000fe20003800200 */
[----:B------:R-:W-:-:S04]  /*23f0*/  IADD3 R6, PT, PT, R9, -R10, RZ ;  /* 0x8000000a09067210 */ /* 0x000fc80007ffe0ff */
[----:B------:R-:W-:-:S04]  /*2400*/  LOP3.LUT R6, R6, 0x1, RZ, 0xc0, !PT ;  /* 0x0000000106067812 */ /* 0x000fc800078ec0ff */
[----:B------:R-:W-:-:S03]  /*2410*/  ISETP.NE.U32.AND P1, PT, R6, 0x1, PT ;  /* 0x000000010600780c */ /* 0x000fc60003f25070 */
[----:B------:R-:W-:Y:S10]  /*2420*/  @!P0 BRA `(.L_x_36) ;  /* 0x0000000000608947 */ /* 0x000ff40003800000 */
        /* <DEDUP_REMOVED lines=10> */
[----:B------:R-:W5:Y:S01]  /*24d0*/  LDG.E R21, desc[UR12][R6.64+0x14] ;  /* 0x0000140c06157981 */ /* 0x000f62000c1e1900 */
[----:B------:R-:W-:Y:S01]  /*24e0*/  VIADD R12, R12, 0x2 ;  /* 0x000000020c0c7836 */ /* 0x000fe20000000000 */
[----:B--2---:R-:W-:-:S02]  /*24f0*/  I2FP.F32.S32 R13, R13 ;  /* 0x0000000d000d7245 */ /* 0x004fc40000201400 */
[----:B---3--:R-:W-:Y:S02]  /*2500*/  I2FP.F32.S32 R16, R15 ;  /* 0x0000000f00107245 */ /* 0x008fe40000201400 */
[----:B----4-:R-:W-:-:S03]  /*2510*/  I2FP.F32.S32 R15, R18 ;  /* 0x00000012000f7245 */ /* 0x010fc60000201400 */
[----:B------:R-:W-:Y:S01]  /*2520*/  FADD R13, R13, R16 ;  /* 0x000000100d0d7221 */ /* 0x000fe20000000000 */
[----:B-----5:R-:W-:Y:S02]  /*2530*/  I2FP.F32.S32 R20, R19 ;  /* 0x0000001300147245 */ /* 0x020fe40000201400 */
[----:B------:R-:W-:-:S03]  /*2540*/  I2FP.F32.S32 R18, R17 ;  /* 0x0000001100127245 */ /* 0x000fc60000201400 */
[----:B------:R-:W-:Y:S01]  /*2550*/  FADD R15, R15, R20 ;  /* 0x000000140f0f7221 */ /* 0x000fe20000000000 */
[----:B------:R-:W-:Y:S01]  /*2560*/  I2FP.F32.S32 R16, R21 ;  /* 0x0000001500107245 */ /* 0x000fe20000201400 */
[----:B------:R-:W-:-:S04]  /*2570*/  FADD R13, R13, R18 ;  /* 0x000000120d0d7221 */ /* 0x000fc80000000000 */
[----:B------:R-:W-:Y:S01]  /*2580*/  FADD R16, R15, R16 ;  /* 0x000000100f107221 */ /* 0x000fe20000000000 */
[----:B------:R-:W-:-:S04]  /*2590*/  FADD R13, R24, R13 ;  /* 0x0000000d180d7221 */ /* 0x000fc80000000000 */
[----:B------:R-:W-:-:S07]  /*25a0*/  FADD R24, R13, R16 ;  /* 0x000000100d187221 */ /* 0x000fce0000000000 */
.L_x_36:
[----:B------:R-:W-:Y:S05]  /*25b0*/  BSYNC.RECONVERGENT B3 ;  /* 0x0000000000037941 */ /* 0x000fea0003800200 */
.L_x_35:
        /* <DEDUP_REMOVED lines=15> */
.L_x_29:
[----:B------:R-:W-:Y:S05]  /*26b0*/  BSYNC.RECONVERGENT B2 ;  /* 0x0000000000027941 */ /* 0x000fea0003800200 */
.L_x_28:
[C---:B------:R-:W-:Y:S02]  /*26c0*/  ISETP.NE.AND P0, PT, R11.reuse, R8, PT ;  /* 0x000000080b00720c */ /* 0x040fe40003f05270 */
[----:B------:R-:W-:-:S11]  /*26d0*/  IADD3 R11, PT, PT, R11, 0x1, RZ ;  /* 0x000000010b0b7810 */ /* 0x000fd60007ffe0ff */
[----:B------:R-:W-:Y:S05]  /*26e0*/  @P0 BRA `(.L_x_37) ;  /* 0xfffffff000e00947 */ /* 0x000fea000383ffff */
.L_x_27:
[----:B------:R-:W-:Y:S05]  /*26f0*/  BSYNC.RECONVERGENT B1 ;  /* 0x0000000000017941 */ /* 0x000fea0003800200 */
.L_x_26:
[----:B------:R-:W-:Y:S02]  /*2700*/  HFMA2 R6, -RZ, RZ, 0, 1.78813934326171875e-07 ;  /* 0x00000003ff067431 */ /* 0x000fe400000001ff */
[----:B------:R-:W-:Y:S01]  /*2710*/  IMAD.IADD R9, R9, 0x1, -R10 ;  /* 0x0000000109097824 */ /* 0x000fe200078e0a0a */
[----:B------:R-:W-:Y:S01]  /*2720*/  BSSY.RECONVERGENT B1, `(.L_x_38) ;  /* 0x0000010000017945 */ /* 0x000fe20003800200 */
[----:B------:R-:W-:Y:S02]  /*2730*/  IMAD.IADD R8, R8, 0x1, -R3 ;  /* 0x0000000108087824 */ /* 0x000fe400078e0a03 */
        /* <DEDUP_REMOVED lines=11> */
[----:B------:R-:W-:-:S07]  /*27f0*/  MOV R16, 0x2810 ;  /* 0x0000281000107802 */ /* 0x000fce0000000f00 */
[----:B------:R-:W-:Y:S05]  /*2800*/  CALL.REL.NOINC `($__internal_1_$__cuda_sm3x_div_rn_noftz_f32_slowpath) ;  /* 0x0000001c00987944 */ /* 0x000fea0003c00000 */
[----:B------:R-:W-:-:S07]  /*2810*/  MOV R3, R13 ;  /* 0x0000000d00037202 */ /* 0x000fce0000000f00 */
.L_x_39:
[----:B------:R-:W-:Y:S05]  /*2820*/  BSYNC.RECONVERGENT B1 ;  /* 0x0000000000017941 */ /* 0x000fea0003800200 */
.L_x_38:
[----:B------:R-:W0:Y:S01]  /*2830*/  LDCU UR7, c[0x0][0x3b0] ;  /* 0x00007600ff0777ac */ /* 0x000e220008000800 */
[----:B------:R-:W1:Y:S01]  /*2840*/  LDCU UR9, c[0x0][0x39c] ;  /* 0x00007380ff0977ac */ /* 0x000e620008000800 */
[----:B0-----:R-:W-:-:S05]  /*2850*/  FADD R3, R3, -UR7 ;  /* 0x8000000703037e21 */ /* 0x001fca0008000000 */
[----:B-1----:R-:W-:-:S13]  /*2860*/  FSETP.GE.AND P0, PT, |R3|, UR9, PT ;  /* 0x0000000903007c0b */ /* 0x002fda000bf06200 */
[----:B------:R-:W-:Y:S05]  /*2870*/  @P0 BRA `(.L_x_25) ;  /* 0x00000008001c0947 */ /* 0x000fea0003800000 */
[----:B------:R-:W-:Y:S01]  /*2880*/  IMAD.MOV.U32 R24, RZ, RZ, RZ ;  /* 0x000000ffff187224 */ /* 0x000fe200078e00ff */
[----:B------:R-:W-:-:S06]  /*2890*/  UMOV UR7, URZ ;  /* 0x000000ff00077c82 */ /* 0x000fcc0008000000 */
.L_x_41:
[----:B------:R-:W0:Y:S01]  /*28a0*/  LDCU UR10, c[0x0][0x3a8] ;  /* 0x00007500ff0a77ac */ /* 0x000e220008000800 */
[----:B------:R-:W-:Y:S01]  /*28b0*/  I2FP.F32.U32 R3, UR7 ;  /* 0x0000000700037c45 */ /* 0x000fe20008201000 */
[----:B------:R-:W-:Y:S01]  /*28c0*/  HFMA2 R12, -RZ, RZ, 0, 0 ;  /* 0x00000000ff0c7431 */ /* 0x000fe200000001ff */
[----:B------:R-:W-:Y:S01]  /*28d0*/  UMOV UR9, UR7 ;  /* 0x0000000700097c82 */ /* 0x000fe20008000000 */
[----:B------:R-:W-:Y:S02]  /*28e0*/  UIADD3 UR7, UPT, UPT, UR7, 0x1, URZ ;  /* 0x0000000107077890 */ /* 0x000fe4000fffe0ff */
[C---:B------:R-:W-:Y:S01]  /*28f0*/  FMUL R11, R3.reuse, UR6 ;  /* 0x00000006030b7c20 */ /* 0x040fe20008400000 */
[----:B------:R-:W-:Y:S01]  /*2900*/  FMUL R3, R3, UR14 ;  /* 0x0000000e03037c20 */ /* 0x000fe20008400000 */
[----:B0-----:R-:W-:-:S11]  /*2910*/  UISETP.NE.AND UP0, UPT, UR7, UR10, UPT ;  /* 0x0000000a0700728c */ /* 0x001fd6000bf05270 */
.L_x_40:
[----:B------:R-:W-:-:S05]  /*2920*/  I2FP.F32.U32 R7, R12 ;  /* 0x0000000c00077245 */ /* 0x000fca0000201000 */
[C---:B------:R-:W-:Y:S01]  /*2930*/  FFMA R6, R7.reuse, UR5, R4 ;  /* 0x0000000507067c23 */ /* 0x040fe20008000004 */
[----:B------:R-:W-:-:S03]  /*2940*/  FFMA R8, R7, UR14, R14 ;  /* 0x0000000e07087c23 */ /* 0x000fc6000800000e */
[----:B------:R-:W-:Y:S01]  /*2950*/  FADD R15, R3, R6 ;  /* 0x00000006030f7221 */ /* 0x000fe20000000000 */
[----:B------:R-:W-:Y:S01]  /*2960*/  FADD R13, R11, R8 ;  /* 0x000000080b0d7221 */ /* 0x000fe20000000000 */
[----:B------:R-:W0:Y:S02]  /*2970*/  LDC.64 R6, c[0x0][0x380] ;  /* 0x0000e000ff067b82 */ /* 0x000e240000000a00 */
[----:B------:R-:W1:Y:S08]  /*2980*/  F2I.TRUNC.NTZ R10, R15 ;  /* 0x0000000f000a7305 */ /* 0x000e70000020f100 */
[----:B------:R-:W2:Y:S01]  /*2990*/  F2I.TRUNC.NTZ R16, R13 ;  /* 0x0000000d00107305 */ /* 0x000ea2000020f100 */
[----:B-1----:R-:W-:-:S04]  /*29a0*/  IMAD R9, R10, UR8, RZ ;  /* 0x000000080a097c24 */ /* 0x002fc8000f8e02ff */
[----:B--2---:R-:W-:-:S04]  /*29b0*/  IMAD R9, R16, 0x3, R9 ;  /* 0x0000000310097824 */ /* 0x004fc800078e0209 */
[----:B0-----:R-:W-:-:S04]  /*29c0*/  IMAD.WIDE R6, R9, 0x4, R6 ;  /* 0x0000000409067825 */ /* 0x001fc800078e0206 */
[----:B------:R-:W-:Y:S01]  /*29d0*/  IMAD.U32 R9, RZ, RZ, UR8 ;  /* 0x00000008ff097e24 */ /* 0x000fe2000f8e00ff */
[----:B------:R-:W2:Y:S03]  /*29e0*/  LDG.E R28, desc[UR12][R6.64+0x4] ;  /* 0x0000040c061c7981 */ /* 0x000ea6000c1e1900 */
[----:B------:R-:W-:Y:S01]  /*29f0*/  IMAD.WIDE R8, R9, 0x4, R6 ;  /* 0x0000000409087825 */ /* 0x000fe200078e0206 */
[----:B------:R-:W3:Y:S04]  /*2a00*/  LDG.E R26, desc[UR12][R6.64] ;  /* 0x0000000c061a7981 */ /* 0x000ee8000c1e1900 */
[----:B------:R-:W4:Y:S04]  /*2a10*/  LDG.E R27, desc[UR12][R8.64+0x4] ;  /* 0x0000040c081b7981 */ /* 0x000f28000c1e1900 */
[----:B------:R-:W5:Y:S04]  /*2a20*/  LDG.E R25, desc[UR12][R8.64] ;  /* 0x0000000c08197981 */ /* 0x000f68000c1e1900 */
[----:B------:R-:W3:Y:S04]  /*2a30*/  LDG.E R19, desc[UR12][R6.64+0x8] ;  /* 0x0000080c06137981 */ /* 0x000ee8000c1e1900 */
[----:B------:R-:W3:Y:S01]  /*2a40*/  LDG.E R21, desc[UR12][R8.64+0x8] ;  /* 0x0000080c08157981 */ /* 0x000ee2000c1e1900 */
[----:B------:R-:W-:-:S02]  /*2a50*/  I2FP.F32.S32 R16, R16 ;  /* 0x0000001000107245 */ /* 0x000fc40000201400 */
[----:B------:R-:W-:Y:S01]  /*2a60*/  I2FP.F32.S32 R10, R10 ;  /* 0x0000000a000a7245 */ /* 0x000fe20000201400 */
[----:B------:R-:W3:Y:S02]  /*2a70*/  LDG.E R18, desc[UR12][R6.64+0x14] ;  /* 0x0000140c06127981 */ /* 0x000ee4000c1e1900 */
[----:B------:R-:W-:Y:S02]  /*2a80*/  FADD R13, R13, -R16 ;  /* 0x800000100d0d7221 */ /* 0x000fe40000000000 */
[----:B------:R-:W-:Y:S01]  /*2a90*/  FADD R15, R15, -R10 ;  /* 0x8000000a0f0f7221 */ /* 0x000fe20000000000 */
[----:B------:R-:W3:Y:S01]  /*2aa0*/  LDG.E R16, desc[UR12][R6.64+0xc] ;  /* 0x00000c0c06107981 */ /* 0x000ee2000c1e1900 */
[----:B------:R-:W-:-:S03]  /*2ab0*/  FADD R23, -R13, 1 ;  /* 0x3f8000000d177421 */ /* 0x000fc60000000100 */
[----:B------:R-:W3:Y:S04]  /*2ac0*/  LDG.E R10, desc[UR12][R6.64+0x10] ;  /* 0x0000100c060a7981 */ /* 0x000ee8000c1e1900 */
[----:B------:R-:W3:Y:S04]  /*2ad0*/  LDG.E R17, desc[UR12][R8.64+0xc] ;  /* 0x00000c0c08117981 */ /* 0x000ee8000c1e1900 */
[----:B------:R-:W3:Y:S04]  /*2ae0*/  LDG.E R20, desc[UR12][R8.64+0x10] ;  /* 0x0000100c08147981 */ /* 0x000ee8000c1e1900 */
[----:B------:R0:W3:Y:S02]  /*2af0*/  LDG.E R22, desc[UR12][R8.64+0x14] ;  /* 0x0000140c08167981 */ /* 0x0000e4000c1e1900 */
[----:B0-----:R-:W0:Y:S01]  /*2b00*/  LDC R9, c[0x0][0x3ac] ;  /* 0x0000eb00ff097b82 */ /* 0x001e220000000800 */
[----:B------:R-:W-:Y:S01]  /*2b10*/  FADD R8, -R15, 1 ;  /* 0x3f8000000f087421 */ /* 0x000fe20000000100 */
[----:B----4-:R-:W-:-:S02]  /*2b20*/  I2FP.F32.S32 R29, R27 ;  /* 0x0000001b001d7245 */ /* 0x010fc40000201400 */
[----:B--2---:R-:W-:-:S03]  /*2b30*/  I2FP.F32.S32 R27, R28 ;  /* 0x0000001c001b7245 */ /* 0x004fc60000201400 */
[----:B------:R-:W-:Y:S01]  /*2b40*/  FMUL R6, R23, R29 ;  /* 0x0000001d17067220 */ /* 0x000fe20000400000 */
[----:B-----5:R-:W-:Y:S02]  /*2b50*/  I2FP.F32.S32 R25, R25 ;  /* 0x0000001900197245 */ /* 0x020fe40000201400 */
[----:B---3--:R-:W-:Y:S01]  /*2b60*/  I2FP.F32.S32 R26, R26 ;  /* 0x0000001a001a7245 */ /* 0x008fe20000201400 */
[----:B------:R-:W-:Y:S01]  /*2b70*/  FMUL R7, R15, R6 ;  /* 0x000000060f077220 */ /* 0x000fe20000400000 */
[C---:B------:R-:W-:Y:S01]  /*2b80*/  FMUL R27, R23.reuse, R27 ;  /* 0x0000001b171b7220 */ /* 0x040fe20000400000 */
[----:B------:R-:W-:Y:S02]  /*2b90*/  FMUL R28, R23, R25 ;  /* 0x00000019171c7220 */ /* 0x000fe40000400000 */
[----:B------:R-:W-:Y:S01]  /*2ba0*/  FMUL R25, R26, R23 ;  /* 0x000000171a197220 */ /* 0x000fe20000400000 */
[----:B------:R-:W-:Y:S02]  /*2bb0*/  FFMA R26, R8, R27, R7 ;  /* 0x0000001b081a7223 */ /* 0x000fe40000000007 */
[----:B------:R-:W1:Y:S01]  /*2bc0*/  LDC.64 R6, c[0x0][0x388] ;  /* 0x0000e200ff067b82 */ /* 0x000e620000000a00 */
[----:B------:R-:W-:-:S02]  /*2bd0*/  I2FP.F32.S32 R19, R19 ;  /* 0x0000001300137245 */ /* 0x000fc40000201400 */
[----:B------:R-:W-:-:S03]  /*2be0*/  I2FP.F32.S32 R21, R21 ;  /* 0x0000001500157245 */ /* 0x000fc60000201400 */
[C---:B------:R-:W-:Y:S02]  /*2bf0*/  FMUL R19, R23.reuse, R19 ;  /* 0x0000001317137220 */ /* 0x040fe40000400000 */
[----:B------:R-:W-:Y:S01]  /*2c00*/  FMUL R21, R23, R21 ;  /* 0x0000001517157220 */ /* 0x000fe20000400000 */
[----:B0-----:R-:W-:-:S04]  /*2c10*/  IMAD R23, R9, UR9, R12 ;  /* 0x0000000909177c24 */ /* 0x001fc8000f8e020c */
[----:B------:R-:W-:Y:S02]  /*2c20*/  IMAD R23, R23, 0x3, RZ ;  /* 0x0000000317177824 */ /* 0x000fe400078e02ff */
[C---:B------:R-:W-:Y:S01]  /*2c30*/  FMUL R21, R15.reuse, R21 ;  /* 0x000000150f157220 */ /* 0x040fe20000400000 */
[----:B------:R-:W-:Y:S01]  /*2c40*/  FMUL R28, R15, R28 ;  /* 0x0000001c0f1c7220 */ /* 0x000fe20000400000 */
[----:B-1----:R-:W-:-:S04]  /*2c50*/  IMAD.WIDE R6, R23, 0x4, R6 ;  /* 0x0000000417067825 */ /* 0x002fc800078e0206 */
[----:B------:R-:W-:Y:S02]  /*2c60*/  FFMA R23, R8, R19, R21 ;  /* 0x0000001308177223 */ /* 0x000fe40000000015 */
[----:B------:R-:W2:Y:S01]  /*2c70*/  LDG.E R19, desc[UR12][R6.64+0x4] ;  /* 0x0000040c06137981 */ /* 0x000ea2000c1e1900 */
[----:B------:R-:W-:-:S03]  /*2c80*/  FFMA R28, R25, R8, R28 ;  /* 0x00000008191c7223 */ /* 0x000fc6000000001c */
[----:B------:R-:W3:Y:S04]  /*2c90*/  LDG.E R21, desc[UR12][R6.64] ;  /* 0x0000000c06157981 */ /* 0x000ee8000c1e1900 */
[----:B------:R-:W4:Y:S01]  /*2ca0*/  LDG.E R25, desc[UR12][R6.64+0x8] ;  /* 0x0000080c06197981 */ /* 0x000f22000c1e1900 */
[----:B------:R-:W-:Y:S02]  /*2cb0*/  I2FP.F32.S32 R20, R20 ;  /* 0x0000001400147245 */ /* 0x000fe40000201400 */
[----:B------:R-:W-:Y:S02]  /*2cc0*/  I2FP.F32.S32 R17, R17 ;  /* 0x0000001100117245 */ /* 0x000fe40000201400 */
[----:B------:R-:W-:Y:S01]  /*2cd0*/  I2FP.F32.S32 R10, R10 ;  /* 0x0000000a000a7245 */ /* 0x000fe20000201400 */
[C---:B------:R-:W-:Y:S01]  /*2ce0*/  FMUL R27, R13.reuse, R20 ;  /* 0x000000140d1b7220 */ /* 0x040fe20000400000 */
[----:B------:R-:W-:Y:S01]  /*2cf0*/  I2FP.F32.S32 R22, R22 ;  /* 0x0000001600167245 */ /* 0x000fe20000201400 */
[----:B------:R-:W-:Y:S01]  /*2d00*/  FMUL R17, R13, R17 ;  /* 0x000000110d117220 */ /* 0x000fe20000400000 */
[----:B------:R-:W-:Y:S01]  /*2d10*/  I2FP.F32.S32 R16, R16 ;  /* 0x0000001000107245 */ /* 0x000fe20000201400 */
[----:B------:R-:W-:Y:S01]  /*2d20*/  FFMA R27, R15, R27, R26 ;  /* 0x0000001b0f1b7223 */ /* 0x000fe2000000001a */
[----:B------:R-:W-:Y:S01]  /*2d30*/  FMUL R10, R13, R10 ;  /* 0x0000000a0d0a7220 */ /* 0x000fe20000400000 */
[----:B------:R-:W-:Y:S01]  /*2d40*/  I2FP.F32.S32 R18, R18 ;  /* 0x0000001200127245 */ /* 0x000fe20000201400 */
[----:B------:R-:W-:Y:S01]  /*2d50*/  FFMA R17, R15, R17, R28 ;  /* 0x000000110f117223 */ /* 0x000fe2000000001c */
[C---:B------:R-:W-:Y:S01]  /*2d60*/  FMUL R22, R13.reuse, R22 ;  /* 0x000000160d167220 */ /* 0x040fe20000400000 */
[----:B------:R-:W-:Y:S01]  /*2d70*/  FMUL R16, R13, R16 ;  /* 0x000000100d107220 */ /* 0x000fe20000400000 */
[----:B------:R-:W-:Y:S01]  /*2d80*/  FFMA R10, R8, R10, R27 ;  /* 0x0000000a080a7223 */ /* 0x000fe2000000001b */
[----:B------:R-:W-:Y:S01]  /*2d90*/  IADD3 R12, PT, PT, R12, 0x1, RZ ;  /* 0x000000010c0c7810 */ /* 0x000fe20007ffe0ff */
[----:B------:R-:W-:Y:S01]  /*2da0*/  FFMA R23, R15, R22, R23 ;  /* 0x000000160f177223 */ /* 0x000fe20000000017 */
[----:B------:R-:W-:Y:S01]  /*2db0*/  FMUL R18, R13, R18 ;  /* 0x000000120d127220 */ /* 0x000fe20000400000 */
[----:B------:R-:W-:Y:S01]  /*2dc0*/  FFMA R16, R8, R16, R17 ;  /* 0x0000001008107223 */ /* 0x000fe20000000011 */
[----:B------:R-:W-:-:S02]  /*2dd0*/  ISETP.NE.AND P0, PT, R12, R9, PT ;  /* 0x000000090c00720c */ /* 0x000fc40003f05270 */
[----:B------:R-:W-:Y:S01]  /*2de0*/  FFMA R18, R8, R18, R23 ;  /* 0x0000001208127223 */ /* 0x000fe20000000017 */
[----:B--2---:R-:W-:Y:S02]  /*2df0*/  I2FP.F32.S32 R19, R19 ;  /* 0x0000001300137245 */ /* 0x004fe40000201400 */
[----:B---3--:R-:W-:-:S03]  /*2e00*/  I2FP.F32.S32 R21, R21 ;  /* 0x0000001500157245 */ /* 0x008fc60000201400 */
[----:B------:R-:W-:Y:S01]  /*2e10*/  FADD R10, -R10, R19 ;  /* 0x000000130a0a7221 */ /* 0x000fe20000000100 */
[----:B----4-:R-:W-:Y:S01]  /*2e20*/  I2FP.F32.S32 R25, R25 ;  /* 0x0000001900197245 */ /* 0x010fe20000201400 */
[----:B------:R-:W-:Y:S02]  /*2e30*/  FADD R16, -R16, R21 ;  /* 0x0000001510107221 */ /* 0x000fe40000000100 */
[----:B------:R-:W-:Y:S02]  /*2e40*/  FMUL R7, R10, R10 ;  /* 0x0000000a0a077220 */ /* 0x000fe40000400000 */
[----:B------:R-:W-:Y:S02]  /*2e50*/  FADD R18, -R18, R25 ;  /* 0x0000001912127221 */ /* 0x000fe40000000100 */
[----:B------:R-:W-:-:S04]  /*2e60*/  FFMA R7, R16, R16, R7 ;  /* 0x0000001010077223 */ /* 0x000fc80000000007 */
[----:B------:R-:W-:-:S04]  /*2e70*/  FFMA R7, R18, R18, R7 ;  /* 0x0000001212077223 */ /* 0x000fc80000000007 */
[----:B------:R-:W-:Y:S01]  /*2e80*/  FADD R24, R7, R24 ;  /* 0x0000001807187221 */ /* 0x000fe20000000000 */
[----:B------:R-:W-:Y:S06]  /*2e90*/  @P0 BRA `(.L_x_40) ;  /* 0xfffffff800a00947 */ /* 0x000fec000383ffff */
[----:B------:R-:W-:Y:S05]  /*2ea0*/  BRA.U UP0, `(.L_x_41) ;  /* 0xfffffff9007c7547 */ /* 0x000fea000b83ffff */
[----:B------:R-:W0:Y:S01]  /*2eb0*/  LDCU.64 UR10, c[0x0][0x3a8] ;  /* 0x00007500ff0a77ac */ /* 0x000e220008000a00 */
[----:B------:R-:W-:Y:S01]  /*2ec0*/  BSSY.RECONVERGENT B1, `(.L_x_42) ;  /* 0x000000f000017945 */ /* 0x000fe20003800200 */
[----:B0-----:R-:W-:-:S04]  /*2ed0*/  UIMAD UR10, UR10, UR11, URZ ;  /* 0x0000000b0a0a72a4 */ /* 0x001fc8000f8e02ff */
[----:B------:R-:W-:-:S06]  /*2ee0*/  UIMAD UR10, UR10, 0x3, URZ ;  /* 0x000000030a0a78a4 */ /* 0x000fcc000f8e02ff */
[----:B------:R-:W-:-:S04]  /*2ef0*/  I2FP.F32.S32 R13, UR10 ;  /* 0x0000000a000d7c45 */ /* 0x000fc80008201400 */
        /* <DEDUP_REMOVED lines=10> */
[----:B------:R-:W-:-:S07]  /*2fa0*/  IMAD.MOV.U32 R12, RZ, RZ, R13 ;  /* 0x000000ffff0c7224 */ /* 0x000fce00078e000d */
.L_x_43:
[----:B------:R-:W-:Y:S05]  /*2fb0*/  BSYNC.RECONVERGENT B1 ;  /* 0x0000000000017941 */ /* 0x000fea0003800200 */
.L_x_42:
[----:B------:R-:W-:Y:S01]  /*2fc0*/  IADD3 R3, PT, PT, R12, -0xd000000, RZ ;  /* 0xf30000000c037810 */ /* 0x000fe20007ffe0ff */
[----:B------:R0:W1:Y:S01]  /*2fd0*/  MUFU.RSQ R7, R12 ;  /* 0x0000000c00077308 */ /* 0x0000620000001400 */
[----:B------:R-:W-:Y:S02]  /*2fe0*/  BSSY.RECONVERGENT B1, `(.L_x_44) ;  /* 0x000000b000017945 */ /* 0x000fe40003800200 */
[----:B------:R-:W-:-:S13]  /*2ff0*/  ISETP.GT.U32.AND P0, PT, R3, 0x727fffff, PT ;  /* 0x727fffff0300780c */ /* 0x000fda0003f04070 */
[----:B0-----:R-:W-:Y:S05]  /*3000*/  @!P0 BRA `(.L_x_45) ;  /* 0x0000000000108947 */ /* 0x001fea0003800000 */
[----:B------:R-:W-:-:S07]  /*3010*/  MOV R19, 0x3030 ;  /* 0x0000303000137802 */ /* 0x000fce0000000f00 */
[----:B-1----:R-:W-:Y:S05]  /*3020*/  CALL.REL.NOINC `($__internal_0_$__cuda_sm20_sqrt_rn_f32_slowpath) ;  /* 0x0000001400347944 */ /* 0x002fea0003c00000 */
[----:B------:R-:W-:Y:S01]  /*3030*/  IMAD.MOV.U32 R3, RZ, RZ, R15 ;  /* 0x000000ffff037224 */ /* 0x000fe200078e000f */
[----:B------:R-:W-:Y:S06]  /*3040*/  BRA `(.L_x_46) ;  /* 0x0000000000107947 */ /* 0x000fec0003800000 */
.L_x_45:
[C---:B-1----:R-:W-:Y:S01]  /*3050*/  FMUL.FTZ R3, R7.reuse, R12 ;  /* 0x0000000c07037220 */ /* 0x042fe20000410000 */
[----:B------:R-:W-:-:S03]  /*3060*/  FMUL.FTZ R4, R7, 0.5 ;  /* 0x3f00000007047820 */ /* 0x000fc60000410000 */
[----:B------:R-:W-:-:S04]  /*3070*/  FFMA R12, -R3, R3, R12 ;  /* 0x00000003030c7223 */ /* 0x000fc8000000010c */
[----:B------:R-:W-:-:S07]  /*3080*/  FFMA R3, R12, R4, R3 ;  /* 0x000000040c037223 */ /* 0x000fce0000000003 */
.L_x_46:
[----:B------:R-:W-:Y:S05]  /*3090*/  BSYNC.RECONVERGENT B1 ;  /* 0x0000000000017941 */ /* 0x000fea0003800200 */
.L_x_44:
[----:B------:R-:W0:Y:S01]  /*30a0*/  LDC.64 R6, c[0x0][0x390] ;  /* 0x0000e400ff067b82 */ /* 0x000e220000000a00 */
[----:B------:R-:W-:-:S05]  /*30b0*/  MOV R9, 0x3 ;  /* 0x0000000300097802 */ /* 0x000fca0000000f00 */
[----:B------:R-:W-:-:S04]  /*30c0*/  IMAD R9, R0, R9, UR4 ;  /* 0x0000000400097e24 */ /* 0x000fc8000f8e0209 */
[----:B0-----:R-:W-:-:S05]  /*30d0*/  IMAD.WIDE R6, R9, 0x4, R6 ;  /* 0x0000000409067825 */ /* 0x001fca00078e0206 */
[----:B------:R0:W-:Y:S02]  /*30e0*/  STG.E desc[UR12][R6.64], R3 ;  /* 0x0000000306007986 */ /* 0x0001e4000c10190c */
.L_x_25:
[----:B------:R-:W-:Y:S05]  /*30f0*/  BSYNC.RECONVERGENT B0 ;  /* 0x0000000000007941 */ /* 0x000fea0003800200 */
.L_x_24:
[----:B------:R-:W-:-:S04]  /*3100*/  UIADD3 UR7, UPT, UPT, UR4, 0x1, URZ ;  /* 0x0000000104077890 */ /* 0x000fc8000fffe0ff */
[----:B------:R-:W-:-:S06]  /*3110*/  UISETP.NE.AND UP0, UPT, UR7, 0x3, UPT ;  /* 0x000000030700788c */ /* 0x000fcc000bf05270 */
[----:B------:R-:W-:-:S13]  /*3120*/  PLOP3.LUT P0, PT, PT, PT, UP0, 0x80, 0x8 ;  /* 0x000000000008781c */ /* 0x000fda0003f0f008 */
[----:B------:R-:W-:Y:S05]  /*3130*/  @!P0 EXIT ;  /* 0x000000000000894d */ /* 0x000fea0003800000 */
[----:B------:R-:W-:Y:S01]  /*3140*/  UMOV UR4, UR7 ;  /* 0x0000000700047c82 */ /* 0x000fe20008000000 */
[----:B------:R-:W-:Y:S05]  /*3150*/  BRA `(.L_x_47) ;  /* 0xffffffe400447947 */ /* 0x000fea000383ffff */
.L_x_22:
[----:B------:R-:W1:Y:S02]  /*3160*/  LDCU.64 UR8, c[0x0][0x3a8] ;  /* 0x00007500ff0877ac */ /* 0x000e640008000a00 */
[----:B-1----:R-:W-:-:S04]  /*3170*/  UIMAD UR4, UR8, UR9, URZ ;  /* 0x00000009080472a4 */ /* 0x002fc8000f8e02ff */
[----:B------:R-:W-:-:S06]  /*3180*/  UIMAD UR4, UR4, 0x3, URZ ;  /* 0x00000003040478a4 */ /* 0x000fcc000f8e02ff */
[----:B------:R-:W-:-:S04]  /*3190*/  I2FP.F32.S32 R13, UR4 ;  /* 0x00000004000d7c45 */ /* 0x000fc80008201400 */
[----:B------:R-:W0:Y:S08]  /*31a0*/  MUFU.RCP R4, R13 ;  /* 0x0000000d00047308 */ /* 0x000e300000001000 */
[----:B------:R-:W1:Y:S01]  /*31b0*/  FCHK P0, RZ, R13 ;  /* 0x0000000dff007302 */ /* 0x000e620000000000 */
[----:B0-----:R-:W-:-:S04]  /*31c0*/  FFMA R3, -R13, R4, 1 ;  /* 0x3f8000000d037423 */ /* 0x001fc80000000104 */
[----:B------:R-:W-:-:S04]  /*31d0*/  FFMA R3, R4, R3, R4 ;  /* 0x0000000304037223 */ /* 0x000fc80000000004 */
[----:B------:R-:W-:-:S04]  /*31e0*/  FFMA R12, RZ, R3, RZ ;  /* 0x00000003ff0c7223 */ /* 0x000fc800000000ff */
[----:B------:R-:W-:-:S04]  /*31f0*/  FFMA R4, -R13, R12, RZ ;  /* 0x0000000c0d047223 */ /* 0x000fc800000001ff */
[----:B------:R-:W-:Y:S01]  /*3200*/  FFMA R12, R3, R4, R12 ;  /* 0x00000004030c7223 */ /* 0x000fe2000000000c */
[----:B-1----:R-:W-:Y:S06]  /*3210*/  @!P0 BRA `(.L_x_48) ;  /* 0x0000000000108947 */ /* 0x002fec0003800000 */
[----:B------:R-:W-:Y:S01]  /*3220*/  IMAD.MOV.U32 R24, RZ, RZ, RZ ;  /* 0x000000ffff187224 */ /* 0x000fe200078e00ff */
[----:B------:R-:W-:-:S07]  /*3230*/  MOV R16, 0x3250 ;  /* 0x0000325000107802 */ /* 0x000fce0000000f00 */
[----:B------:R-:W-:Y:S05]  /*3240*/  CALL.REL.NOINC `($__internal_1_$__cuda_sm3x_div_rn_noftz_f32_slowpath) ;  /* 0x0000001400087944 */ /* 0x000fea0003c00000 */
[----:B------:R-:W-:-:S07]  /*3250*/  MOV R12, R13 ;  /* 0x0000000d000c7202 */ /* 0x000fce0000000f00 */
.L_x_48:
[----:B------:R-:W-:Y:S01]  /*3260*/  VIADD R3, R12, 0xf3000000 ;  /* 0xf30000000c037836 */ /* 0x000fe20000000000 */
[----:B------:R0:W1:Y:S01]  /*3270*/  MUFU.RSQ R7, R12 ;  /* 0x0000000c00077308 */ /* 0x0000620000001400 */
[----:B------:R-:W-:Y:S01]  /*3280*/  UMOV UR4, URZ ;  /* 0x000000ff00047c82 */ /* 0x000fe20008000000 */
[----:B------:R-:W-:Y:S02]  /*3290*/  BSSY.RECONVERGENT B0, `(.L_x_49) ;  /* 0x000000b000007945 */ /* 0x000fe40003800200 */
[----:B------:R-:W-:-:S13]  /*32a0*/  ISETP.GT.U32.AND P0, PT, R3, 0x727fffff, PT ;  /* 0x727fffff0300780c */ /* 0x000fda0003f04070 */
[----:B01----:R-:W-:Y:S05]  /*32b0*/  @!P0 BRA `(.L_x_50) ;  /* 0x0000000000108947 */ /* 0x003fea0003800000 */
[----:B------:R-:W-:-:S07]  /*32c0*/  MOV R19, 0x32e0 ;  /* 0x000032e000137802 */ /* 0x000fce0000000f00 */
[----:B------:R-:W-:Y:S05]  /*32d0*/  CALL.REL.NOINC `($__internal_0_$__cuda_sm20_sqrt_rn_f32_slowpath) ;  /* 0x0000001000887944 */ /* 0x000fea0003c00000 */
[----:B------:R-:W-:Y:S01]  /*32e0*/  MOV R4, R15 ;  /* 0x0000000f00047202 */ /* 0x000fe20000000f00 */
[----:B------:R-:W-:Y:S06]  /*32f0*/  BRA `(.L_x_51) ;  /* 0x0000000000107947 */ /* 0x000fec0003800000 */
.L_x_50:
[C---:B------:R-:W-:Y:S01]  /*3300*/  FMUL.FTZ R3, R7.reuse, R12 ;  /* 0x0000000c07037220 */ /* 0x040fe20000410000 */
[----:B------:R-:W-:-:S03]  /*3310*/  FMUL.FTZ R6, R7, 0.5 ;  /* 0x3f00000007067820 */ /* 0x000fc60000410000 */
[----:B------:R-:W-:-:S04]  /*3320*/  FFMA R4, -R3, R3, R12 ;  /* 0x0000000303047223 */ /* 0x000fc8000000010c */
[----:B------:R-:W-:-:S07]  /*3330*/  FFMA R4, R4, R6, R3 ;  /* 0x0000000604047223 */ /* 0x000fce0000000003 */
.L_x_51:
[----:B------:R-:W-:Y:S05]  /*3340*/  BSYNC.RECONVERGENT B0 ;  /* 0x0000000000007941 */ /* 0x000fea0003800200 */
.L_x_49:
[----:B01----:R-:W0:Y:S01]  /*3350*/  LDC.64 R6, c[0x0][0x390] ;  /* 0x0000e400ff067b82 */ /* 0x003e220000000a00 */
[----:B------:R-:W-:Y:S01]  /*3360*/  UIADD3 UR10, UPT, UPT, UR9, -0x1, URZ ;  /* 0xffffffff090a7890 */ /* 0x000fe2000fffe0ff */
[----:B------:R-:W-:Y:S01]  /*3370*/  IMAD.MOV.U32 R3, RZ, RZ, 0x3 ;  /* 0x00000003ff037424 */ /* 0x000fe200078e00ff */
[----:B------:R-:W-:Y:S01]  /*3380*/  UIADD3 UR5, UPT, UPT, UR8, -0x1, URZ ;  /* 0xffffffff08057890 */ /* 0x000fe2000fffe0ff */
[----:B------:R-:W-:Y:S01]  /*3390*/  I2FP.F32.S32 R14, R5 ;  /* 0x00000005000e7245 */ /* 0x000fe20000201400 */
[----:B------:R-:W-:Y:S02]  /*33a0*/  UISETP.NE.AND UP0, UPT, UR4, 0x1, UPT ;  /* 0x000000010400788c */ /* 0x000fe4000bf05270 */
[----:B------:R-:W-:Y:S01]  /*33b0*/  IMAD R3, R0, R3, UR4 ;  /* 0x0000000400037e24 */ /* 0x000fe2000f8e0203 */
[----:B------:R-:W-:Y:S01]  /*33c0*/  I2FP.F32.S32 R13, UR10 ;  /* 0x0000000a000d7c45 */ /* 0x000fe20008201400 */
[----:B------:R-:W-:Y:S01]  /*33d0*/  IMAD.MOV.U32 R10, RZ, RZ, R5 ;  /* 0x000000ffff0a7224 */ /* 0x000fe200078e0005 */
[----:B------:R-:W-:Y:S01]  /*33e0*/  I2FP.F32.S32 R8, R2 ;  /* 0x0000000200087245 */ /* 0x000fe20000201400 */
[----:B------:R-:W1:Y:S01]  /*33f0*/  LDCU.64 UR6, c[0x0][0x3a0] ;  /* 0x00007400ff0677ac */ /* 0x000e620008000a00 */
[----:B------:R-:W-:Y:S01]  /*3400*/  I2FP.F32.S32 R11, UR5 ;  /* 0x00000005000b7c45 */ /* 0x000fe20008201400 */
[----:B------:R-:W-:Y:S01]  /*3410*/  FFMA R16, R13, 0.70710676908493041992, R14 ;  /* 0x3f3504f30d107823 */ /* 0x000fe2000000000e */
[----:B------:R-:W-:-:S03]  /*3420*/  MOV R9, 0x7f7fffff ;  /* 0x7f7fffff00097802 */ /* 0x000fc60000000f00 */
[C---:B------:R-:W-:Y:S01]  /*3430*/  FFMA R12, R11.reuse, 0.70710676908493041992, R8 ;  /* 0x3f3504f30b0c7823 */ /* 0x040fe20000000008 */
[----:B------:R-:W-:Y:S01]  /*3440*/  FFMA R15, R11, 0.70710676908493041992, R16 ;  /* 0x3f3504f30b0f7823 */ /* 0x000fe20000000010 */
[----:B0-----:R-:W-:-:S04]  /*3450*/  IMAD.WIDE R6, R3, 0x4, R6 ;  /* 0x0000000403067825 */ /* 0x001fc800078e0206 */
[----:B------:R-:W-:Y:S02]  /*3460*/  FFMA R3, R13, -0.70710676908493041992, R8 ;  /* 0xbf3504f30d037823 */ /* 0x000fe40000000008 */
[----:B------:R0:W2:Y:S01]  /*3470*/  F2I.TRUNC.NTZ R8, R12 ;  /* 0x0000000c00087305 */ /* 0x0000a2000020f100 */
[----:B------:R3:W-:Y:S07]  /*3480*/  STG.E desc[UR12][R6.64], R9 ;  /* 0x0000000906007986 */ /* 0x0007ee000c10190c */
[----:B------:R-:W4:Y:S08]  /*3490*/  F2I.TRUNC.NTZ R3, R3 ;  /* 0x0000000300037305 */ /* 0x000f30000020f100 */
[----:B---3--:R0:W3:Y:S01]  /*34a0*/  F2I.TRUNC.NTZ R9, R15 ;  /* 0x0000000f00097305 */ /* 0x0080e2000020f100 */
[----:B-12---:R-:W-:Y:S05]  /*34b0*/  BRA.U !UP0, `(.L_x_52) ;  /* 0x0000000108407547 */ /* 0x006fea000b800000 */
[----:B----4-:R-:W-:Y:S01]  /*34c0*/  IADD3 R3, PT, PT, R2, UR5, RZ ;  /* 0x0000000502037c10 */ /* 0x010fe2000fffe0ff */
[----:B------:R-:W-:Y:S01]  /*34d0*/  FFMA R11, R11, -0.70710676908493041992, R14 ;  /* 0xbf3504f30b0b7823 */ /* 0x000fe2000000000e */
[----:B0-----:R-:W-:Y:S01]  /*34e0*/  FFMA R12, R13, 0.70710676908493041992, R12 ;  /* 0x3f3504f30d0c7823 */ /* 0x001fe2000000000c */
[----:B------:R-:W-:Y:S01]  /*34f0*/  F2I.TRUNC.NTZ R16, R16 ;  /* 0x0000001000107305 */ /* 0x000fe2000020f100 */
[----:B------:R-:W-:Y:S01]  /*3500*/  I2FP.F32.S32 R6, R3 ;  /* 0x0000000300067245 */ /* 0x000fe20000201400 */
[----:B------:R-:W-:Y:S01]  /*3510*/  VIADD R3, R5, UR10 ;  /* 0x0000000a05037c36 */ /* 0x000fe20008000000 */
[----:B------:R-:W-:-:S04]  /*3520*/  ISETP.NE.AND P0, PT, RZ, UR4, PT ;  /* 0x00000004ff007c0c */ /* 0x000fc8000bf05270 */
[----:B------:R-:W-:Y:S01]  /*3530*/  I2FP.F32.S32 R7, R3 ;  /* 0x0000000300077245 */ /* 0x000fe20000201400 */
[----:B------:R-:W0:Y:S01]  /*3540*/  F2I.TRUNC.NTZ R11, R11 ;  /* 0x0000000b000b7305 */ /* 0x000e22000020f100 */
[----:B------:R-:W-:-:S07]  /*3550*/  IMAD.MOV.U32 R3, RZ, RZ, R2 ;  /* 0x000000ffff037224 */ /* 0x000fce00078e0002 */
[----:B------:R-:W-:Y:S01]  /*3560*/  F2I.TRUNC.NTZ R12, R12 ;  /* 0x0000000c000c7305 */ /* 0x000fe2000020f100 */
[----:B0-----:R-:W-:-:S07]  /*3570*/  @P0 MOV R10, R11 ;  /* 0x0000000b000a0202 */ /* 0x001fce0000000f00 */
[----:B------:R-:W0:Y:S08]  /*3580*/  F2I.TRUNC.NTZ R8, R6 ;  /* 0x0000000600087305 */ /* 0x000e30000020f100 */
[----:B---3--:R-:W1:Y:S01]  /*3590*/  F2I.TRUNC.NTZ R9, R7 ;  /* 0x0000000700097305 */ /* 0x008e62000020f100 */
[----:B0-----:R-:W-:Y:S01]  /*35a0*/  @P0 IMAD.MOV.U32 R8, RZ, RZ, R12 ;  /* 0x000000ffff080224 */ /* 0x001fe200078e000c */
[----:B-1----:R-:W-:-:S07]  /*35b0*/  @P0 MOV R9, R16 ;  /* 0x0000001000090202 */ /* 0x002fce0000000f00 */
.L_x_52:
[----:B---3--:R-:W-:Y:S01]  /*35c0*/  ISETP.GE.AND P0, PT, R9, UR7, PT ;  /* 0x0000000709007c0c */ /* 0x008fe2000bf06270 */
[----:B------:R-:W-:Y:S01]  /*35d0*/  BSSY.RECONVERGENT B0, `(.L_x_53) ;  /* 0x00000ec000007945 */ /* 0x000fe20003800200 */
[----:B----4-:R-:W-:Y:S02]  /*35e0*/  LOP3.LUT R6, R3, R10, RZ, 0xfc, !PT ;  /* 0x0000000a03067212 */ /* 0x010fe400078efcff */
[----:B------:R-:W-:-:S04]  /*35f0*/  ISETP.GE.OR P0, PT, R8, UR6, P0 ;  /* 0x0000000608007c0c */ /* 0x000fc80008706670 */
[----:B------:R-:W-:-:S13]  /*3600*/  ISETP.LT.OR P0, PT, R6, RZ, P0 ;  /* 0x000000ff0600720c */ /* 0x000fda0000701670 */
[----:B------:R-:W-:Y:S05]  /*3610*/  @P0 BRA `(.L_x_54) ;  /* 0x0000000c009c0947 */ /* 0x000fea0003800000 */
[----:B------:R-:W-:Y:S01]  /*3620*/  ISETP.GE.AND P0, PT, R8, R3, PT ;  /* 0x000000030800720c */ /* 0x000fe20003f06270 */
[----:B------:R-:W-:Y:S01]  /*3630*/  BSSY.RECONVERGENT B1, `(.L_x_55) ;  /* 0x00000c9000017945 */ /* 0x000fe20003800200 */
[----:B------:R-:W-:-:S11]  /*3640*/  HFMA2 R24, -RZ, RZ, 0, 0 ;  /* 0x00000000ff187431 */ /* 0x000fd600000001ff */
[----:B------:R-:W-:Y:S05]  /*3650*/  @!P0 BRA `(.L_x_56) ;  /* 0x0000000c00188947 */ /* 0x000fea0003800000 */
[----:B0-----:R-:W-:Y:S01]  /*3660*/  IADD3 R15, PT, PT, R9, -R10, RZ ;  /* 0x8000000a090f7210 */ /* 0x001fe20007ffe0ff */
[----:B------:R-:W-:Y:S01]  /*3670*/  IMAD.MOV.U32 R11, RZ, RZ, R3 ;  /* 0x000000ffff0b7224 */ /* 0x000fe200078e0003 */
[----:B------:R-:W-:-:S03]  /*3680*/  MOV R24, RZ ;  /* 0x000000ff00187202 */ /* 0x000fc60000000f00 */
[----:B------:R-:W-:-:S05]  /*3690*/  VIADD R16, R15, 0x1 ;  /* 0x000000010f107836 */ /* 0x000fca0000000000 */
[C---:B------:R-:W-:Y:S02]  /*36a0*/  LOP3.LUT R6, R16.reuse, 0x7, RZ, 0xc0, !PT ;  /* 0x0000000710067812 */ /* 0x040fe400078ec0ff */
[----:B------:R-:W-:Y:S02]  /*36b0*/  LOP3.LUT R12, R16, 0xfffffff8, RZ, 0xc0, !PT ;  /* 0xfffffff8100c7812 */ /* 0x000fe400078ec0ff */
[----:B------:R-:W-:-:S04]  /*36c0*/  IADD3 R6, PT, PT, R6, -0x1, RZ ;  /* 0xffffffff06067810 */ /* 0x000fc80007ffe0ff */
[----:B------:R-:W-:-:S13]  /*36d0*/  ISETP.GE.U32.AND P0, PT, R6, 0x3, PT ;  /* 0x000000030600780c */ /* 0x000fda0003f06070 */
.L_x_66:
        /* <DEDUP_REMOVED lines=9> */
[----:B------:R-:W-:Y:S02]  /*3770*/  HFMA2 R13, -RZ, RZ, 0, 0 ;  /* 0x00000000ff0d7431 */ /* 0x000fe400000001ff */
[----:B------:R-:W-:-:S07]  /*3780*/  IMAD.MOV.U32 R14, RZ, RZ, R10 ;  /* 0x000000ffff0e7224 */ /* 0x000fce00078e000a */
.L_x_61:
        /* <DEDUP_REMOVED lines=12> */
[----:B------:R-:W5:Y:S01]  /*3850*/  LDG.E R19, desc[UR12][R6.64+0x1c] ;  /* 0x00001c0c06137981 */ /* 0x000f62000c1e1900 */
[----:B--2---:R-:W-:-:S02]  /*3860*/  I2FP.F32.S32 R21, R21 ;  /* 0x0000001500157245 */ /* 0x004fc40000201400 */
[----:B---3--:R-:W-:-:S05]  /*3870*/  I2FP.F32.S32 R22, R22 ;  /* 0x0000001600167245 */ /* 0x008fca0000201400 */
[----:B------:R-:W-:Y:S01]  /*3880*/  FADD R21, R21, R22 ;  /* 0x0000001615157221 */ /* 0x000fe20000000000 */
[----:B----4-:R-:W-:Y:S02]  /*3890*/  I2FP.F32.S32 R22, R23 ;  /* 0x0000001700167245 */ /* 0x010fe40000201400 */
[----:B-----5:R-:W-:-:S03]  /*38a0*/  I2FP.F32.S32 R25, R25 ;  /* 0x0000001900197245 */ /* 0x020fc60000201400 */
[----:B------:R-:W-:Y:S01]  /*38b0*/  FADD R23, R21, R22 ;  /* 0x0000001615177221 */ /* 0x000fe20000000000 */
[----:B------:R-:W-:Y:S01]  /*38c0*/  I2FP.F32.S32 R26, R20 ;  /* 0x00000014001a7245 */ /* 0x000fe20000201400 */
[----:B------:R-:W2:Y:S04]  /*38d0*/  LDG.E R21, desc[UR12][R6.64+0x24] ;  /* 0x0000240c06157981 */ /* 0x000ea8000c1e1900 */
[----:B------:R-:W3:Y:S01]  /*38e0*/  LDG.E R22, desc[UR12][R6.64+0x28] ;  /* 0x0000280c06167981 */ /* 0x000ee2000c1e1900 */
[----:B------:R-:W-:Y:S01]  /*38f0*/  FADD R25, R25, R26 ;  /* 0x0000001a19197221 */ /* 0x000fe20000000000 */
[----:B------:R-:W-:Y:S02]  /*3900*/  I2FP.F32.S32 R26, R17 ;  /* 0x00000011001a7245 */ /* 0x000fe40000201400 */
[----:B------:R-:W4:Y:S04]  /*3910*/  LDG.E R20, desc[UR12][R6.64+0x20] ;  /* 0x0000200c06147981 */ /* 0x000f28000c1e1900 */
[----:B------:R-:W5:Y:S01]  /*3920*/  LDG.E R17, desc[UR12][R6.64+0x2c] ;  /* 0x00002c0c06117981 */ /* 0x000f62000c1e1900 */
[----:B------:R-:W-:-:S03]  /*3930*/  FADD R27, R25, R26 ;  /* 0x0000001a191b7221 */ /* 0x000fc60000000000 */
[----:B------:R-:W5:Y:S04]  /*3940*/  LDG.E R25, desc[UR12][R6.64+0x30] ;  /* 0x0000300c06197981 */ /* 0x000f68000c1e1900 */
[----:B------:R-:W5:Y:S01]  /*3950*/  LDG.E R26, desc[UR12][R6.64+0x34] ;  /* 0x0000340c061a7981 */ /* 0x000f62000c1e1900 */
[----:B------:R-:W-:-:S03]  /*3960*/  FADD R24, R23, R24 ;  /* 0x0000001817187221 */ /* 0x000fc60000000000 */
[----:B------:R-:W5:Y:S01]  /*3970*/  LDG.E R23, desc[UR12][R6.64+0x38] ;  /* 0x0000380c06177981 */ /* 0x000f62000c1e1900 */
[----:B------:R-:W-:Y:S02]  /*3980*/  I2FP.F32.S32 R18, R18 ;  /* 0x0000001200127245 */ /* 0x000fe40000201400 */
[----:B------:R-:W-:-:S05]  /*3990*/  I2FP.F32.S32 R19, R19 ;  /* 0x0000001300137245 */ /* 0x000fca0000201400 */
[----:B------:R-:W-:Y:S01]  /*39a0*/  FADD R18, R18, R19 ;  /* 0x0000001312127221 */ /* 0x000fe20000000000 */
[----:B--2---:R-:W-:Y:S02]  /*39b0*/  I2FP.F32.S32 R21, R21 ;  /* 0x0000001500157245 */ /* 0x004fe40000201400 */
[----:B---3--:R-:W-:Y:S02]  /*39c0*/  I2FP.F32.S32 R22, R22 ;  /* 0x0000001600167245 */ /* 0x008fe40000201400 */
[----:B----4-:R-:W-:-:S03]  /*39d0*/  I2FP.F32.S32 R19, R20 ;  /* 0x0000001400137245 */ /* 0x010fc60000201400 */
[----:B------:R-:W-:Y:S01]  /*39e0*/  FADD R21, R21, R22 ;  /* 0x0000001615157221 */ /* 0x000fe20000000000 */
[----:B------:R-:W-:Y:S01]  /*39f0*/  FADD R20, R24, R27 ;  /* 0x0000001b18147221 */ /* 0x000fe20000000000 */
[----:B-----5:R-:W-:Y:S01]  /*3a00*/  I2FP.F32.S32 R22, R17 ;  /* 0x0000001100167245 */ /* 0x020fe20000201400 */
[----:B------:R-:W-:Y:S01]  /*3a10*/  FADD R19, R18, R19 ;  /* 0x0000001312137221 */ /* 0x000fe20000000000 */
[----:B------:R-:W2:Y:S01]  /*3a20*/  LDG.E R17, desc[UR12][R6.64+0x44] ;  /* 0x0000440c06117981 */ /* 0x000ea2000c1e1900 */
[----:B------:R-:W-:Y:S02]  /*3a30*/  I2FP.F32.S32 R25, R25 ;  /* 0x0000001900197245 */ /* 0x000fe40000201400 */
[----:B------:R-:W-:Y:S01]  /*3a40*/  FADD R20, R20, R19 ;  /* 0x0000001314147221 */ /* 0x000fe20000000000 */
[----:B------:R-:W-:Y:S01]  /*3a50*/  FADD R21, R21, R22 ;  /* 0x0000001615157221 */ /* 0x000fe20000000000 */
[----:B------:R-:W3:Y:S01]  /*3a60*/  LDG.E R18, desc[UR12][R6.64+0x3c] ;  /* 0x00003c0c06127981 */ /* 0x000ee2000c1e1900 */
[----:B------:R-:W-:-:S03]  /*3a70*/  I2FP.F32.S32 R26, R26 ;  /* 0x0000001a001a7245 */ /* 0x000fc60000201400 */
[----:B------:R-:W4:Y:S01]  /*3a80*/  LDG.E R19, desc[UR12][R6.64+0x40] ;  /* 0x0000400c06137981 */ /* 0x000f22000c1e1900 */
[----:B------:R-:W-:Y:S01]  /*3a90*/  I2FP.F32.S32 R24, R23 ;  /* 0x0000001700187245 */ /* 0x000fe20000201400 */
[----:B------:R-:W-:Y:S01]  /*3aa0*/  FADD R25, R25, R26 ;  /* 0x0000001a19197221 */ /* 0x000fe20000000000 */
[----:B------:R-:W-:Y:S01]  /*3ab0*/  FADD R22, R20, R21 ;  /* 0x0000001514167221 */ /* 0x000fe20000000000 */
[----:B------:R-:W5:Y:S04]  /*3ac0*/  LDG.E R23, desc[UR12][R6.64+0x50] ;  /* 0x0000500c06177981 */ /* 0x000f68000c1e1900 */
[----:B------:R-:W5:Y:S01]  /*3ad0*/  LDG.E R20, desc[UR12][R6.64+0x48] ;  /* 0x0000480c06147981 */ /* 0x000f62000c1e1900 */
[----:B------:R-:W-:-:S03]  /*3ae0*/  FADD R27, R25, R24 ;  /* 0x00000018191b7221 */ /* 0x000fc60000000000 */
[----:B------:R-:W5:Y:S04]  /*3af0*/  LDG.E R21, desc[UR12][R6.64+0x4c] ;  /* 0x00004c0c06157981 */ /* 0x000f68000c1e1900 */
[----:B------:R-:W5:Y:S04]  /*3b00*/  LDG.E R24, desc[UR12][R6.64+0x54] ;  /* 0x0000540c06187981 */ /* 0x000f68000c1e1900 */
[----:B------:R-:W5:Y:S04]  /*3b10*/  LDG.E R25, desc[UR12][R6.64+0x58] ;  /* 0x0000580c06197981 */ /* 0x000f68000c1e1900 */
[----:B------:R-:W5:Y:S01]  /*3b20*/  LDG.E R26, desc[UR12][R6.64+0x5c] ;  /* 0x00005c0c061a7981 */ /* 0x000f62000c1e1900 */
[----:B------:R-:W-:Y:S01]  /*3b30*/  IADD3 R13, PT, PT, R13, 0x8, RZ ;  /* 0x000000080d0d7810 */ /* 0x000fe20007ffe0ff */
[----:B------:R-:W-:-:S03]  /*3b40*/  FADD R22, R22, R27 ;  /* 0x0000001b16167221 */ /* 0x000fc60000000000 */
[----:B------:R-:W-:Y:S02]  /*3b50*/  ISETP.NE.AND P2, PT, R13, R12, PT ;  /* 0x0000000c0d00720c */ /* 0x000fe40003f45270 */
        /* <DEDUP_REMOVED lines=9> */
[----:B------:R-:W-:Y:S01]  /*3bf0*/  I2FP.F32.S32 R24, R24 ;  /* 0x0000001800187245 */ /* 0x000fe20000201400 */
[----:B------:R-:W-:Y:S01]  /*3c00*/  FADD R20, R20, R21 ;  /* 0x0000001514147221 */ /* 0x000fe20000000000 */
[----:B------:R-:W-:Y:S01]  /*3c10*/  I2FP.F32.S32 R25, R25 ;  /* 0x0000001900197245 */ /* 0x000fe20000201400 */
[----:B------:R-:W-:-:S02]  /*3c20*/  FADD R17, R22, R17 ;  /* 0x0000001116117221 */ /* 0x000fc40000000000 */
[----:B------:R-:W-:Y:S01]  /*3c30*/  FADD R20, R20, R23 ;  /* 0x0000001714147221 */ /* 0x000fe20000000000 */
[----:B------:R-:W-:Y:S01]  /*3c40*/  I2FP.F32.S32 R7, R26 ;  /* 0x0000001a00077245 */ /* 0x000fe20000201400 */
[----:B------:R-:W-:Y:S02]  /*3c50*/  FADD R24, R24, R25 ;  /* 0x0000001918187221 */ /* 0x000fe40000000000 */
[----:B------:R-:W-:Y:S02]  /*3c60*/  FADD R17, R17, R20 ;  /* 0x0000001411117221 */ /* 0x000fe40000000000 */
[----:B------:R-:W-:-:S04]  /*3c70*/  FADD R24, R24, R7 ;  /* 0x0000000718187221 */ /* 0x000fc80000000000 */
[----:B------:R-:W-:Y:S01]  /*3c80*/  FADD R24, R17, R24 ;  /* 0x0000001811187221 */ /* 0x000fe20000000000 */
[----:B------:R-:W-:Y:S06]  /*3c90*/  @P2 BRA `(.L_x_61) ;  /* 0xfffffff800bc2947 */ /* 0x000fec000383ffff */
.L_x_60:
[----:B------:R-:W-:Y:S05]  /*3ca0*/  BSYNC.RECONVERGENT B3 ;  /* 0x0000000000037941 */ /* 0x000fea0003800200 */
.L_x_59:
[----:B------:R-:W-:Y:S05]  /*3cb0*/  @!P1 BRA `(.L_x_58) ;  /* 0x0000000400709947 */ /* 0x000fea0003800000 */
[----:B------:R-:W-:Y:S01]  /*3cc0*/  LOP3.LUT R27, R16, 0x3, RZ, 0xc0, !PT ;  /* 0x00000003101b7812 */ /* 0x000fe200078ec0ff */
[----:B------:R-:W-:Y:S03]  /*3cd0*/  BSSY.RECONVERGENT B3, `(.L_x_62) ;  /* 0x000002d000037945 */ /* 0x000fe60003800200 */
[----:B------:R-:W-:Y:S01]  /*3ce0*/  ISETP.NE.AND P1, PT, R27, RZ, PT ;  /* 0x000000ff1b00720c */ /* 0x000fe20003f25270 */
[----:B------:R-:W-:-:S12]  /*3cf0*/  @!P0 BRA `(.L_x_63) ;  /* 0x0000000000a88947 */ /* 0x000fd80003800000 */
        /* <DEDUP_REMOVED lines=11> */
[----:B------:R-:W5:Y:S01]  /*3db0*/  LDG.E R26, desc[UR12][R6.64+0x2c] ;  /* 0x00002c0c061a7981 */ /* 0x000f62000c1e1900 */
[----:B--2---:R-:W-:-:S03]  /*3dc0*/  I2FP.F32.S32 R19, R18 ;  /* 0x0000001200137245 */ /* 0x004fc60000201400 */
[----:B------:R-:W2:Y:S01]  /*3dd0*/  LDG.E R18, desc[UR12][R6.64+0x14] ;  /* 0x0000140c06127981 */ /* 0x000ea2000c1e1900 */
[----:B---3--:R-:W-:Y:S02]  /*3de0*/  I2FP.F32.S32 R20, R20 ;  /* 0x0000001400147245 */ /* 0x008fe40000201400 */
[----:B----4-:R-:W-:-:S03]  /*3df0*/  I2FP.F32.S32 R22, R21 ;  /* 0x0000001500167245 */ /* 0x010fc60000201400 */
[----:B------:R-:W-:Y:S01]  /*3e00*/  FADD R25, R19, R20 ;  /* 0x0000001413197221 */ /* 0x000fe20000000000 */
[----:B------:R-:W3:Y:S04]  /*3e10*/  LDG.E R21, desc[UR12][R6.64+0x20] ;  /* 0x0000200c06157981 */ /* 0x000ee8000c1e1900 */
[----:B------:R-:W4:Y:S01]  /*3e20*/  LDG.E R19, desc[UR12][R6.64+0x18] ;  /* 0x0000180c06137981 */ /* 0x000f22000c1e1900 */
[----:B------:R-:W-:-:S03]  /*3e30*/  FADD R25, R25, R22 ;  /* 0x0000001619197221 */ /* 0x000fc60000000000 */
[----:B------:R-:W4:Y:S04]  /*3e40*/  LDG.E R20, desc[UR12][R6.64+0x1c] ;  /* 0x00001c0c06147981 */ /* 0x000f28000c1e1900 */
[----:B------:R0:W4:Y:S01]  /*3e50*/  LDG.E R22, desc[UR12][R6.64+0x24] ;  /* 0x0000240c06167981 */ /* 0x000122000c1e1900 */
[----:B-----5:R-:W-:Y:S02]  /*3e60*/  I2FP.F32.S32 R13, R13 ;  /* 0x0000000d000d7245 */ /* 0x020fe40000201400 */
[----:B------:R-:W-:Y:S01]  /*3e70*/  I2FP.F32.S32 R28, R17 ;  /* 0x00000011001c7245 */ /* 0x000fe20000201400 */
[----:B------:R-:W-:Y:S01]  /*3e80*/  FADD R25, R24, R25 ;  /* 0x0000001918197221 */ /* 0x000fe20000000000 */
[----:B------:R-:W-:-:S03]  /*3e90*/  I2FP.F32.S32 R23, R23 ;  /* 0x0000001700177245 */ /* 0x000fc60000201400 */
[----:B------:R-:W-:Y:S01]  /*3ea0*/  FADD R13, R13, R28 ;  /* 0x0000001c0d0d7221 */ /* 0x000fe20000000000 */
[----:B0-----:R-:W-:Y:S01]  /*3eb0*/  I2FP.F32.S32 R7, R26 ;  /* 0x0000001a00077245 */ /* 0x001fe20000201400 */
[----:B------:R-:W-:Y:S01]  /*3ec0*/  VIADD R14, R14, 0x4 ;  /* 0x000000040e0e7836 */ /* 0x000fe20000000000 */
[----:B--2---:R-:W-:-:S05]  /*3ed0*/  I2FP.F32.S32 R18, R18 ;  /* 0x0000001200127245 */ /* 0x004fca0000201400 */
[----:B------:R-:W-:Y:S01]  /*3ee0*/  FADD R18, R13, R18 ;  /* 0x000000120d127221 */ /* 0x000fe20000000000 */
[----:B---3--:R-:W-:Y:S02]  /*3ef0*/  I2FP.F32.S32 R6, R21 ;  /* 0x0000001500067245 */ /* 0x008fe40000201400 */
[----:B----4-:R-:W-:Y:S02]  /*3f00*/  I2FP.F32.S32 R19, R19 ;  /* 0x0000001300137245 */ /* 0x010fe40000201400 */
[----:B------:R-:W-:Y:S02]  /*3f10*/  I2FP.F32.S32 R20, R20 ;  /* 0x0000001400147245 */ /* 0x000fe40000201400 */
[----:B------:R-:W-:-:S03]  /*3f20*/  I2FP.F32.S32 R22, R22 ;  /* 0x0000001600167245 */ /* 0x000fc60000201400 */
[----:B------:R-:W-:Y:S01]  /*3f30*/  FADD R19, R19, R20 ;  /* 0x0000001413137221 */ /* 0x000fe20000000000 */
[----:B------:R-:W-:Y:S01]  /*3f40*/  FADD R18, R25, R18 ;  /* 0x0000001219127221 */ /* 0x000fe20000000000 */
[----:B------:R-:W-:Y:S02]  /*3f50*/  FADD R22, R22, R23 ;  /* 0x0000001716167221 */ /* 0x000fe40000000000 */
[----:B------:R-:W-:Y:S02]  /*3f60*/  FADD R19, R19, R6 ;  /* 0x0000000613137221 */ /* 0x000fe40000000000 */
[----:B------:R-:W-:Y:S02]  /*3f70*/  FADD R7, R22, R7 ;  /* 0x0000000716077221 */ /* 0x000fe40000000000 */
[----:B------:R-:W-:-:S04]  /*3f80*/  FADD R18, R18, R19 ;  /* 0x0000001312127221 */ /* 0x000fc80000000000 */
[----:B------:R-:W-:-:S07]  /*3f90*/  FADD R24, R18, R7 ;  /* 0x0000000712187221 */ /* 0x000fce0000000000 */
.L_x_63:
[----:B------:R-:W-:Y:S05]  /*3fa0*/  BSYNC.RECONVERGENT B3 ;  /* 0x0000000000037941 */ /* 0x000fea0003800200 */
.L_x_62:
        /* <DEDUP_REMOVED lines=16> */
[----:B------:R-:W-:-:S02]  /*40b0*/  IADD3 R14, PT, PT, R14, 0x2, RZ ;  /* 0x000000020e0e7810 */ /* 0x000fc40007ffe0ff */
[----:B--2---:R-:W-:Y:S02]  /*40c0*/  I2FP.F32.S32 R13, R13 ;  /* 0x0000000d000d7245 */ /* 0x004fe40000201400 */
        /* <DEDUP_REMOVED lines=11> */
.L_x_65:
[----:B------:R-:W-:Y:S05]  /*4180*/  BSYNC.RECONVERGENT B3 ;  /* 0x0000000000037941 */ /* 0x000fea0003800200 */
.L_x_64:
        /* <DEDUP_REMOVED lines=15> */
.L_x_58:
[----:B------:R-:W-:Y:S05]  /*4280*/  BSYNC.RECONVERGENT B2 ;  /* 0x0000000000027941 */ /* 0x000fea0003800200 */
.L_x_57:
[C---:B------:R-:W-:Y:S02]  /*4290*/  ISETP.NE.AND P1, PT, R11.reuse, R8, PT ;  /* 0x000000080b00720c */ /* 0x040fe40003f25270 */
[----:B------:R-:W-:-:S11]  /*42a0*/  IADD3 R11, PT, PT, R11, 0x1, RZ ;  /* 0x000000010b0b7810 */ /* 0x000fd60007ffe0ff */
[----:B------:R-:W-:Y:S05]  /*42b0*/  @P1 BRA `(.L_x_66) ;  /* 0xfffffff400081947 */ /* 0x000fea000383ffff */
.L_x_56:
[----:B------:R-:W-:Y:S05]  /*42c0*/  BSYNC.RECONVERGENT B1 ;  /* 0x0000000000017941 */ /* 0x000fea0003800200 */
.L_x_55:
[----:B------:R-:W-:Y:S01]  /*42d0*/  MOV R6, 0x3 ;  /* 0x0000000300067802 */ /* 0x000fe20000000f00 */
[----:B------:R-:W-:Y:S01]  /*42e0*/  IMAD.IADD R9, R9, 0x1, -R10 ;  /* 0x0000000109097824 */ /* 0x000fe200078e0a0a */
[----:B------:R-:W-:Y:S01]  /*42f0*/  IADD3 R8, PT, PT, R8, -R3, RZ ;  /* 0x8000000308087210 */ /* 0x000fe20007ffe0ff */
[----:B------:R-:W-:Y:S02]  /*4300*/  BSSY.RECONVERGENT B1, `(.L_x_67) ;  /* 0x000000f000017945 */ /* 0x000fe40003800200 */
[----:B------:R-:W-:-:S04]  /*4310*/  IMAD R3, R6, R9, 0x3 ;  /* 0x0000000306037424 */ /* 0x000fc800078e0209 */
[----:B------:R-:W-:-:S05]  /*4320*/  IMAD R8, R3, R8, R3 ;  /* 0x0000000803087224 */ /* 0x000fca00078e0203 */
[----:B------:R-:W-:-:S04]  /*4330*/  I2FP.F32.S32 R13, R8 ;  /* 0x00000008000d7245 */ /* 0x000fc80000201400 */
[----:B------:R-:W1:Y:S08]  /*4340*/  MUFU.RCP R3, R13 ;  /* 0x0000000d00037308 */ /* 0x000e700000001000 */
[----:B------:R-:W2:Y:S01]  /*4350*/  FCHK P0, R24, R13 ;  /* 0x0000000d18007302 */ /* 0x000ea20000000000 */
[----:B-1----:R-:W-:-:S04]  /*4360*/  FFMA R6, -R13, R3, 1 ;  /* 0x3f8000000d067423 */ /* 0x002fc80000000103 */
[----:B------:R-:W-:-:S04]  /*4370*/  FFMA R3, R3, R6, R3 ;  /* 0x0000000603037223 */ /* 0x000fc80000000003 */
[----:B------:R-:W-:-:S04]  /*4380*/  FFMA R6, R3, R24, RZ ;  /* 0x0000001803067223 */ /* 0x000fc800000000ff */
[----:B------:R-:W-:-:S04]  /*4390*/  FFMA R7, -R13, R6, R24 ;  /* 0x000000060d077223 */ /* 0x000fc80000000118 */
[----:B------:R-:W-:Y:S01]  /*43a0*/  FFMA R3, R3, R7, R6 ;  /* 0x0000000703037223 */ /* 0x000fe20000000006 */
[----:B--2---:R-:W-:Y:S06]  /*43b0*/  @!P0 BRA `(.L_x_68) ;  /* 0x00000000000c8947 */ /* 0x004fec0003800000 */
[----:B------:R-:W-:-:S07]  /*43c0*/  MOV R16, 0x43e0 ;  /* 0x000043e000107802 */ /* 0x000fce0000000f00 */
[----:B0-----:R-:W-:Y:S05]  /*43d0*/  CALL.REL.NOINC `($__internal_1_$__cuda_sm3x_div_rn_noftz_f32_slowpath) ;  /* 0x0000000000a47944 */ /* 0x001fea0003c00000 */
[----:B------:R-:W-:-:S07]  /*43e0*/  IMAD.MOV.U32 R3, RZ, RZ, R13 ;  /* 0x000000ffff037224 */ /* 0x000fce00078e000d */
.L_x_68:
[----:B------:R-:W-:Y:S05]  /*43f0*/  BSYNC.RECONVERGENT B1 ;  /* 0x0000000000017941 */ /* 0x000fea0003800200 */
.L_x_67:
[----:B------:R-:W1:Y:S01]  /*4400*/  LDCU UR5, c[0x0][0x3b0] ;  /* 0x00007600ff0577ac */ /* 0x000e620008000800 */
[----:B------:R-:W2:Y:S01]  /*4410*/  LDC.64 R6, c[0x0][0x390] ;  /* 0x0000e400ff067b82 */ /* 0x000ea20000000a00 */
[----:B------:R-:W-:Y:S01]  /*4420*/  HFMA2 R9, -RZ, RZ, 0, 1.78813934326171875e-07 ;  /* 0x00000003ff097431 */ /* 0x000fe200000001ff */
[----:B------:R-:W3:Y:S01]  /*4430*/  LDCU UR6, c[0x0][0x39c] ;  /* 0x00007380ff0677ac */ /* 0x000ee20008000800 */
[----:B-1----:R-:W-:-:S05]  /*4440*/  FADD R3, R3, -UR5 ;  /* 0x8000000503037e21 */ /* 0x002fca0008000000 */
[----:B---3--:R-:W-:Y:S01]  /*4450*/  FSETP.GE.AND P0, PT, |R3|, UR6, PT ;  /* 0x0000000603007c0b */ /* 0x008fe2000bf06200 */
[----:B------:R-:W-:-:S04]  /*4460*/  IMAD R3, R0, R9, UR4 ;  /* 0x0000000400037e24 */ /* 0x000fc8000f8e0209 */
[----:B--2---:R-:W-:-:S08]  /*4470*/  IMAD.WIDE R6, R3, 0x4, R6 ;  /* 0x0000000403067825 */ /* 0x004fd000078e0206 */
[----:B------:R1:W-:Y:S02]  /*4480*/  @!P0 STG.E desc[UR12][R6.64], R4 ;  /* 0x0000000406008986 */ /* 0x0003e4000c10190c */
.L_x_54:
[----:B------:R-:W-:Y:S05]  /*4490*/  BSYNC.RECONVERGENT B0 ;  /* 0x0000000000007941 */ /* 0x000fea0003800200 */
.L_x_53:
[----:B------:R-:W-:-:S04]  /*44a0*/  UIADD3 UR5, UPT, UPT, UR4, 0x1, URZ ;  /* 0x0000000104057890 */ /* 0x000fc8000fffe0ff */
[----:B------:R-:W-:-:S06]  /*44b0*/  UISETP.NE.AND UP0, UPT, UR5, 0x3, UPT ;  /* 0x000000030500788c */ /* 0x000fcc000bf05270 */
[----:B------:R-:W-:-:S13]  /*44c0*/  PLOP3.LUT P0, PT, PT, PT, UP0, 0x80, 0x8 ;  /* 0x000000000008781c */ /* 0x000fda0003f0f008 */
[----:B------:R-:W-:Y:S05]  /*44d0*/  @!P0 EXIT ;  /* 0x000000000000894d */ /* 0x000fea0003800000 */
[----:B------:R-:W-:Y:S01]  /*44e0*/  UMOV UR4, UR5 ;  /* 0x0000000500047c82 */ /* 0x000fe20008000000 */
[----:B------:R-:W-:Y:S05]  /*44f0*/  BRA `(.L_x_49) ;  /* 0xffffffec00947947 */ /* 0x000fea000383ffff */
        .weak           $__internal_0_$__cuda_sm20_sqrt_rn_f32_slowpath
        .type           $__internal_0_$__cuda_sm20_sqrt_rn_f32_slowpath,@function
        .size           $__internal_0_$__cuda_sm20_sqrt_rn_f32_slowpath,($__internal_1_$__cuda_sm3x_div_rn_noftz_f32_slowpath - $__internal_0_$__cuda_sm20_sqrt_rn_f32_slowpath)
$__internal_0_$__cuda_sm20_sqrt_rn_f32_slowpath:
[----:B------:R-:W-:-:S13]  /*4500*/  LOP3.LUT P0, RZ, R12, 0x7fffffff, RZ, 0xc0, !PT ;  /* 0x7fffffff0cff7812 */ /* 0x000fda000780c0ff */
[----:B------:R-:W-:Y:S01]  /*4510*/  @!P0 MOV R13, R12 ;  /* 0x0000000c000d8202 */ /* 0x000fe20000000f00 */
[----:B------:R-:W-:Y:S06]  /*4520*/  @!P0 BRA `(.L_x_69) ;  /* 0x0000000000408947 */ /* 0x000fec0003800000 */
[----:B------:R-:W-:-:S13]  /*4530*/  FSETP.GEU.FTZ.AND P0, PT, R12, RZ, PT ;  /* 0x000000ff0c00720b */ /* 0x000fda0003f1e000 */
[----:B------:R-:W-:Y:S01]  /*4540*/  @!P0 IMAD.MOV.U32 R13, RZ, RZ, 0x7fffffff ;  /* 0x7fffffffff0d8424 */ /* 0x000fe200078e00ff */
[----:B------:R-:W-:Y:S06]  /*4550*/  @!P0 BRA `(.L_x_69) ;  /* 0x0000000000348947 */ /* 0x000fec0003800000 */
[----:B------:R-:W-:-:S13]  /*4560*/  FSETP.GTU.FTZ.AND P0, PT, |R12|, +INF , PT ;  /* 0x7f8000000c00780b */ /* 0x000fda0003f1c200 */
[----:B------:R-:W-:Y:S01]  /*4570*/  @P0 FADD.FTZ R13, R12, 1 ;  /* 0x3f8000000c0d0421 */ /* 0x000fe20000010000 */
[----:B------:R-:W-:Y:S06]  /*4580*/  @P0 BRA `(.L_x_69) ;  /* 0x0000000000280947 */ /* 0x000fec0003800000 */
[----:B------:R-:W-:-:S13]  /*4590*/  FSETP.NEU.FTZ.AND P0, PT, |R12|, +INF , PT ;  /* 0x7f8000000c00780b */ /* 0x000fda0003f1d200 */
[----:B------:R-:W-:-:S04]  /*45a0*/  @P0 FFMA R15, R12, 1.84467440737095516160e+19, RZ ;  /* 0x5f8000000c0f0823 */ /* 0x000fc800000000ff */
[----:B------:R-:W0:Y:S02]  /*45b0*/  @P0 MUFU.RSQ R16, R15 ;  /* 0x0000000f00100308 */ /* 0x000e240000001400 */
[----:B0-----:R-:W-:Y:S01]  /*45c0*/  @P0 FMUL.FTZ R18, R15, R16 ;  /* 0x000000100f120220 */ /* 0x001fe20000410000 */
[----:B------:R-:W-:-:S03]  /*45d0*/  @P0 FMUL.FTZ R16, R16, 0.5 ;  /* 0x3f00000010100820 */ /* 0x000fc60000410000 */
[----:B------:R-:W-:-:S04]  /*45e0*/  @P0 FADD.FTZ R13, -R18, -RZ ;  /* 0x800000ff120d0221 */ /* 0x000fc80000010100 */
[----:B------:R-:W-:Y:S01]  /*45f0*/  @P0 FFMA R17, R18, R13, R15 ;  /* 0x0000000d12110223 */ /* 0x000fe2000000000f */
[----:B------:R-:W-:-:S03]  /*4600*/  @!P0 MOV R13, R12 ;  /* 0x0000000c000d8202 */ /* 0x000fc60000000f00 */
[----:B------:R-:W-:-:S04]  /*4610*/  @P0 FFMA R16, R17, R16, R18 ;  /* 0x0000001011100223 */ /* 0x000fc80000000012 */
[----:B------:R-:W-:-:S07]  /*4620*/  @P0 FMUL.FTZ R13, R16, 2.3283064365386962891e-10 ;  /* 0x2f800000100d0820 */ /* 0x000fce0000410000 */
.L_x_69:
[----:B------:R-:W-:Y:S01]  /*4630*/  MOV R15, R13 ;  /* 0x0000000d000f7202 */ /* 0x000fe20000000f00 */
[----:B------:R-:W-:Y:S02]  /*4640*/  HFMA2 R13, -RZ, RZ, 0, 0 ;  /* 0x00000000ff0d7431 */ /* 0x000fe400000001ff */
[----:B------:R-:W-:-:S04]  /*4650*/  IMAD.MOV.U32 R12, RZ, RZ, R19 ;  /* 0x000000ffff0c7224 */ /* 0x000fc800078e0013 */
[----:B------:R-:W-:Y:S05]  /*4660*/  RET.REL.NODEC R12 `(_Z6kernelPiS_Pfffiiiif) ;  /* 0xffffffb80c647950 */ /* 0x000fea0003c3ffff */
        .weak           $__internal_1_$__cuda_sm3x_div_rn_noftz_f32_slowpath
        .type           $__internal_1_$__cuda_sm3x_div_rn_noftz_f32_slowpath,@function
        .size           $__internal_1_$__cuda_sm3x_div_rn_noftz_f32_slowpath,(.L_x_83 - $__internal_1_$__cuda_sm3x_div_rn_noftz_f32_slowpath)
$__internal_1_$__cuda_sm3x_div_rn_noftz_f32_slowpath:
[----:B------:R-:W-:Y:S01]  /*4670*/  SHF.R.U32.HI R15, RZ, 0x17, R13 ;  /* 0x00000017ff0f7819 */ /* 0x000fe2000001160d */
[----:B------:R-:W-:Y:S01]  /*4680*/  BSSY.RECONVERGENT B2, `(.L_x_70) ;  /* 0x0000062000027945 */ /* 0x000fe20003800200 */
[----:B------:R-:W-:Y:S02]  /*4690*/  SHF.R.U32.HI R17, RZ, 0x17, R24 ;  /* 0x00000017ff117819 */ /* 0x000fe40000011618 */
[----:B------:R-:W-:Y:S02]  /*46a0*/  LOP3.LUT R15, R15, 0xff, RZ, 0xc0, !PT ;  /* 0x000000ff0f0f7812 */ /* 0x000fe400078ec0ff */
[----:B------:R-:W-:Y:S02]  /*46b0*/  LOP3.LUT R19, R17, 0xff, RZ, 0xc0, !PT ;  /* 0x000000ff11137812 */ /* 0x000fe400078ec0ff */
[----:B------:R-:W-:-:S03]  /*46c0*/  IADD3 R20, PT, PT, R15, -0x1, RZ ;  /* 0xffffffff0f147810 */ /* 0x000fc60007ffe0ff */
[----:B------:R-:W-:Y:S01]  /*46d0*/  VIADD R18, R19, 0xffffffff ;  /* 0xffffffff13127836 */ /* 0x000fe20000000000 */
[----:B------:R-:W-:-:S04]  /*46e0*/  ISETP.GT.U32.AND P0, PT, R20, 0xfd, PT ;  /* 0x000000fd1400780c */ /* 0x000fc80003f04070 */
[----:B------:R-:W-:-:S13]  /*46f0*/  ISETP.GT.U32.OR P0, PT, R18, 0xfd, P0 ;  /* 0x000000fd1200780c */ /* 0x000fda0000704470 */
[----:B------:R-:W-:Y:S01]  /*4700*/  @!P0 MOV R17, RZ ;  /* 0x000000ff00118202 */ /* 0x000fe20000000f00 */
[----:B------:R-:W-:Y:S06]  /*4710*/  @!P0 BRA `(.L_x_71) ;  /* 0x00000000005c8947 */ /* 0x000fec0003800000 */
[----:B------:R-:W-:Y:S02]  /*4720*/  FSETP.GTU.FTZ.AND P0, PT, |R24|, +INF , PT ;  /* 0x7f8000001800780b */ /* 0x000fe40003f1c200 */
[----:B------:R-:W-:-:S04]  /*4730*/  FSETP.GTU.FTZ.AND P1, PT, |R13|, +INF , PT ;  /* 0x7f8000000d00780b */ /* 0x000fc80003f3c200 */
[----:B------:R-:W-:-:S13]  /*4740*/  PLOP3.LUT P0, PT, P0, P1, PT, 0xf8, 0x8f ;  /* 0x00000000008f781c */ /* 0x000fda0000703f70 */
[----:B------:R-:W-:Y:S05]  /*4750*/  @P0 BRA `(.L_x_72) ;  /* 0x00000004004c0947 */ /* 0x000fea0003800000 */
[----:B------:R-:W-:-:S13]  /*4760*/  LOP3.LUT P0, RZ, R13, 0x7fffffff, R24, 0xc8, !PT ;  /* 0x7fffffff0dff7812 */ /* 0x000fda000780c818 */
[----:B------:R-:W-:Y:S05]  /*4770*/  @!P0 BRA `(.L_x_73) ;  /* 0x00000004003c8947 */ /* 0x000fea0003800000 */
[C---:B------:R-:W-:Y:S02]  /*4780*/  FSETP.NEU.FTZ.AND P2, PT, |R24|.reuse, +INF , PT ;  /* 0x7f8000001800780b */ /* 0x040fe40003f5d200 */
[----:B------:R-:W-:Y:S02]  /*4790*/  FSETP.NEU.FTZ.AND P1, PT, |R13|, +INF , PT ;  /* 0x7f8000000d00780b */ /* 0x000fe40003f3d200 */
[----:B------:R-:W-:-:S11]  /*47a0*/  FSETP.NEU.FTZ.AND P0, PT, |R24|, +INF , PT ;  /* 0x7f8000001800780b */ /* 0x000fd60003f1d200 */
[----:B------:R-:W-:Y:S05]  /*47b0*/  @!P1 BRA !P2, `(.L_x_73) ;  /* 0x00000004002c9947 */ /* 0x000fea0005000000 */
[----:B------:R-:W-:-:S04]  /*47c0*/  LOP3.LUT P2, RZ, R24, 0x7fffffff, RZ, 0xc0, !PT ;  /* 0x7fffffff18ff7812 */ /* 0x000fc8000784c0ff */
[----:B------:R-:W-:-:S13]  /*47d0*/  PLOP3.LUT P1, PT, P1, P2, PT, 0x2f, 0xf2 ;  /* 0x0000000000f2781c */ /* 0x000fda0000f24577 */
[----:B------:R-:W-:Y:S05]  /*47e0*/  @P1 BRA `(.L_x_74) ;  /* 0x0000000400181947 */ /* 0x000fea0003800000 */
[----:B------:R-:W-:-:S04]  /*47f0*/  LOP3.LUT P1, RZ, R13, 0x7fffffff, RZ, 0xc0, !PT ;  /* 0x7fffffff0dff7812 */ /* 0x000fc8000782c0ff */
[----:B------:R-:W-:-:S13]  /*4800*/  PLOP3.LUT P0, PT, P0, P1, PT, 0x2f, 0xf2 ;  /* 0x0000000000f2781c */ /* 0x000fda0000702577 */
[----:B------:R-:W-:Y:S05]  /*4810*/  @P0 BRA `(.L_x_75) ;  /* 0x0000000400000947 */ /* 0x000fea0003800000 */
[----:B------:R-:W-:Y:S02]  /*4820*/  ISETP.GE.AND P0, PT, R18, RZ, PT ;  /* 0x000000ff1200720c */ /* 0x000fe40003f06270 */
[----:B------:R-:W-:-:S11]  /*4830*/  ISETP.GE.AND P1, PT, R20, RZ, PT ;  /* 0x000000ff1400720c */ /* 0x000fd60003f26270 */
[----:B------:R-:W-:Y:S01]  /*4840*/  @P0 MOV R17, RZ ;  /* 0x000000ff00110202 */ /* 0x000fe20000000f00 */
[----:B------:R-:W-:Y:S02]  /*4850*/  @!P0 IMAD.MOV.U32 R17, RZ, RZ, -0x40 ;  /* 0xffffffc0ff118424 */ /* 0x000fe400078e00ff */
[----:B------:R-:W-:Y:S01]  /*4860*/  @!P0 FFMA R24, R24, 1.84467440737095516160e+19, RZ ;  /* 0x5f80000018188823 */ /* 0x000fe200000000ff */
[----:B------:R-:W-:Y:S02]  /*4870*/  @!P1 FFMA R13, R13, 1.84467440737095516160e+19, RZ ;  /* 0x5f8000000d0d9823 */ /* 0x000fe400000000ff */
[----:B------:R-:W-:-:S07]  /*4880*/  @!P1 IADD3 R17, PT, PT, R17, 0x40, RZ ;  /* 0x0000004011119810 */ /* 0x000fce0007ffe0ff */
.L_x_71:
[----:B------:R-:W-:Y:S01]  /*4890*/  LEA R18, R15, 0xc0800000, 0x17 ;  /* 0xc08000000f127811 */ /* 0x000fe200078eb8ff */
[----:B------:R-:W-:Y:S03]  /*48a0*/  BSSY.RECONVERGENT B3, `(.L_x_76) ;  /* 0x0000036000037945 */ /* 0x000fe60003800200 */
[----:B------:R-:W-:Y:S01]  /*48b0*/  IADD3 R21, PT, PT, -R18, R13, RZ ;  /* 0x0000000d12157210 */ /* 0x000fe20007ffe1ff */
[----:B------:R-:W-:-:S03]  /*48c0*/  VIADD R18, R19, 0xffffff81 ;  /* 0xffffff8113127836 */ /* 0x000fc60000000000 */
[----:B------:R-:W0:Y:S01]  /*48d0*/  MUFU.RCP R20, R21 ;  /* 0x0000001500147308 */ /* 0x000e220000001000 */
[----:B------:R-:W-:Y:S01]  /*48e0*/  FADD.FTZ R22, -R21, -RZ ;  /* 0x800000ff15167221 */ /* 0x000fe20000010100 */
[C---:B------:R-:W-:Y:S01]  /*48f0*/  IMAD R13, R18.reuse, -0x800000, R24 ;  /* 0xff800000120d7824 */ /* 0x040fe200078e0218 */
[----:B------:R-:W-:-:S04]  /*4900*/  IADD3 R18, PT, PT, R18, 0x7f, -R15 ;  /* 0x0000007f12127810 */ /* 0x000fc80007ffe80f */
[----:B------:R-:W-:Y:S01]  /*4910*/  IADD3 R18, PT, PT, R18, R17, RZ ;  /* 0x0000001112127210 */ /* 0x000fe20007ffe0ff */
[----:B0-----:R-:W-:-:S04]  /*4920*/  FFMA R19, R20, R22, 1 ;  /* 0x3f80000014137423 */ /* 0x001fc80000000016 */
[----:B------:R-:W-:-:S04]  /*4930*/  FFMA R20, R20, R19, R20 ;  /* 0x0000001314147223 */ /* 0x000fc80000000014 */
[----:B------:R-:W-:-:S04]  /*4940*/  FFMA R19, R13, R20, RZ ;  /* 0x000000140d137223 */ /* 0x000fc800000000ff */
[----:B------:R-:W-:-:S04]  /*4950*/  FFMA R23, R22, R19, R13 ;  /* 0x0000001316177223 */ /* 0x000fc8000000000d */
[----:B------:R-:W-:-:S04]  /*4960*/  FFMA R19, R20, R23, R19 ;  /* 0x0000001714137223 */ /* 0x000fc80000000013 */
[----:B------:R-:W-:-:S04]  /*4970*/  FFMA R22, R22, R19, R13 ;  /* 0x0000001316167223 */ /* 0x000fc8000000000d */
[----:B------:R-:W-:-:S05]  /*4980*/  FFMA R13, R20, R22, R19 ;  /* 0x00000016140d7223 */ /* 0x000fca0000000013 */
[----:B------:R-:W-:-:S04]  /*4990*/  SHF.R.U32.HI R15, RZ, 0x17, R13 ;  /* 0x00000017ff0f7819 */ /* 0x000fc8000001160d */
[----:B------:R-:W-:-:S04]  /*49a0*/  LOP3.LUT R15, R15, 0xff, RZ, 0xc0, !PT ;  /* 0x000000ff0f0f7812 */ /* 0x000fc800078ec0ff */
[----:B------:R-:W-:-:S05]  /*49b0*/  IADD3 R21, PT, PT, R15, R18, RZ ;  /* 0x000000120f157210 */ /* 0x000fca0007ffe0ff */
[----:B------:R-:W-:-:S05]  /*49c0*/  VIADD R15, R21, 0xffffffff ;  /* 0xffffffff150f7836 */ /* 0x000fca0000000000 */
[----:B------:R-:W-:-:S13]  /*49d0*/  ISETP.GE.U32.AND P0, PT, R15, 0xfe, PT ;  /* 0x000000fe0f00780c */ /* 0x000fda0003f06070 */
[----:B------:R-:W-:Y:S05]  /*49e0*/  @!P0 BRA `(.L_x_77) ;  /* 0x0000000000808947 */ /* 0x000fea0003800000 */
[----:B------:R-:W-:-:S13]  /*49f0*/  ISETP.GT.AND P0, PT, R21, 0xfe, PT ;  /* 0x000000fe1500780c */ /* 0x000fda0003f04270 */
[----:B------:R-:W-:Y:S05]  /*4a00*/  @P0 BRA `(.L_x_78) ;  /* 0x00000000006c0947 */ /* 0x000fea0003800000 */
[----:B------:R-:W-:-:S13]  /*4a10*/  ISETP.GE.AND P0, PT, R21, 0x1, PT ;  /* 0x000000011500780c */ /* 0x000fda0003f06270 */
[----:B------:R-:W-:Y:S05]  /*4a20*/  @P0 BRA `(.L_x_79) ;  /* 0x0000000000740947 */ /* 0x000fea0003800000 */
[----:B------:R-:W-:Y:S02]  /*4a30*/  ISETP.GE.AND P0, PT, R21, -0x18, PT ;  /* 0xffffffe81500780c */ /* 0x000fe40003f06270 */
[----:B------:R-:W-:-:S11]  /*4a40*/  LOP3.LUT R13, R13, 0x80000000, RZ, 0xc0, !PT ;  /* 0x800000000d0d7812 */ /* 0x000fd600078ec0ff */
[----:B------:R-:W-:Y:S05]  /*4a50*/  @!P0 BRA `(.L_x_79) ;  /* 0x0000000000688947 */ /* 0x000fea0003800000 */
[CCC-:B------:R-:W-:Y:S01]  /*4a60*/  FFMA.RZ R15, R20.reuse, R22.reuse, R19.reuse ;  /* 0x00000016140f7223 */ /* 0x1c0fe2000000c013 */
[C---:B------:R-:W-:Y:S02]  /*4a70*/  IADD3 R18, PT, PT, R21.reuse, 0x20, RZ ;  /* 0x0000002015127810 */ /* 0x040fe40007ffe0ff */
[----:B------:R-:W-:Y:S02]  /*4a80*/  ISETP.NE.AND P2, PT, R21, RZ, PT ;  /* 0x000000ff1500720c */ /* 0x000fe40003f45270 */
[----:B------:R-:W-:Y:S01]  /*4a90*/  LOP3.LUT R17, R15, 0x7fffff, RZ, 0xc0, !PT ;  /* 0x007fffff0f117812 */ /* 0x000fe200078ec0ff */
[CCC-:B------:R-:W-:Y:S01]  /*4aa0*/  FFMA.RP R15, R20.reuse, R22.reuse, R19.reuse ;  /* 0x00000016140f7223 */ /* 0x1c0fe20000008013 */
[----:B------:R-:W-:Y:S01]  /*4ab0*/  FFMA.RM R20, R20, R22, R19 ;  /* 0x0000001614147223 */ /* 0x000fe20000004013 */
[----:B------:R-:W-:Y:S02]  /*4ac0*/  ISETP.NE.AND P1, PT, R21, RZ, PT ;  /* 0x000000ff1500720c */ /* 0x000fe40003f25270 */
[----:B------:R-:W-:-:S02]  /*4ad0*/  LOP3.LUT R17, R17, 0x800000, RZ, 0xfc, !PT ;  /* 0x0080000011117812 */ /* 0x000fc400078efcff */
[----:B------:R-:W-:Y:S02]  /*4ae0*/  IADD3 R19, PT, PT, -R21, RZ, RZ ;  /* 0x000000ff15137210 */ /* 0x000fe40007ffe1ff */
[----:B------:R-:W-:Y:S02]  /*4af0*/  SHF.L.U32 R18, R17, R18, RZ ;  /* 0x0000001211127219 */ /* 0x000fe400000006ff */
[----:B------:R-:W-:Y:S02]  /*4b00*/  FSETP.NEU.FTZ.AND P0, PT, R15, R20, PT ;  /* 0x000000140f00720b */ /* 0x000fe40003f1d000 */
[----:B------:R-:W-:Y:S02]  /*4b10*/  SEL R20, R19, RZ, P2 ;  /* 0x000000ff13147207 */ /* 0x000fe40001000000 */
[----:B------:R-:W-:Y:S02]  /*4b20*/  ISETP.NE.AND P1, PT, R18, RZ, P1 ;  /* 0x000000ff1200720c */ /* 0x000fe40000f25270 */
[----:B------:R-:W-:-:S02]  /*4b30*/  SHF.R.U32.HI R20, RZ, R20, R17 ;  /* 0x00000014ff147219 */ /* 0x000fc40000011611 */
[----:B------:R-:W-:Y:S02]  /*4b40*/  PLOP3.LUT P0, PT, P0, P1, PT, 0xf8, 0x8f ;  /* 0x00000000008f781c */ /* 0x000fe40000703f70 */
[----:B------:R-:W-:Y:S02]  /*4b50*/  SHF.R.U32.HI R18, RZ, 0x1, R20 ;  /* 0x00000001ff127819 */ /* 0x000fe40000011614 */
[----:B------:R-:W-:-:S04]  /*4b60*/  SEL R15, RZ, 0x1, !P0 ;  /* 0x00000001ff0f7807 */ /* 0x000fc80004000000 */
[----:B------:R-:W-:-:S04]  /*4b70*/  LOP3.LUT R15, R15, 0x1, R18, 0xf8, !PT ;  /* 0x000000010f0f7812 */ /* 0x000fc800078ef812 */
[----:B------:R-:W-:-:S05]  /*4b80*/  LOP3.LUT R15, R15, R20, RZ, 0xc0, !PT ;  /* 0x000000140f0f7212 */ /* 0x000fca00078ec0ff */
[----:B------:R-:W-:-:S05]  /*4b90*/  IMAD.IADD R18, R18, 0x1, R15 ;  /* 0x0000000112127824 */ /* 0x000fca00078e020f */
[----:B------:R-:W-:Y:S01]  /*4ba0*/  LOP3.LUT R13, R18, R13, RZ, 0xfc, !PT ;  /* 0x0000000d120d7212 */ /* 0x000fe200078efcff */
[----:B------:R-:W-:Y:S06]  /*4bb0*/  BRA `(.L_x_79) ;  /* 0x0000000000107947 */ /* 0x000fec0003800000 */
.L_x_78:
[----:B------:R-:W-:-:S04]  /*4bc0*/  LOP3.LUT R13, R13, 0x80000000, RZ, 0xc0, !PT ;  /* 0x800000000d0d7812 */ /* 0x000fc800078ec0ff */
[----:B------:R-:W-:Y:S01]  /*4bd0*/  LOP3.LUT R13, R13, 0x7f800000, RZ, 0xfc, !PT ;  /* 0x7f8000000d0d7812 */ /* 0x000fe200078efcff */
[----:B------:R-:W-:Y:S06]  /*4be0*/  BRA `(.L_x_79) ;  /* 0x0000000000047947 */ /* 0x000fec0003800000 */
.L_x_77:
[----:B------:R-:W-:-:S07]  /*4bf0*/  LEA R13, R18, R13, 0x17 ;  /* 0x0000000d120d7211 */ /* 0x000fce00078eb8ff */
.L_x_79:
[----:B------:R-:W-:Y:S05]  /*4c00*/  BSYNC.RECONVERGENT B3 ;  /* 0x0000000000037941 */ /* 0x000fea0003800200 */
.L_x_76:
[----:B------:R-:W-:Y:S05]  /*4c10*/  BRA `(.L_x_80) ;  /* 0x0000000000207947 */ /* 0x000fea0003800000 */
.L_x_75:
[----:B------:R-:W-:-:S04]  /*4c20*/  LOP3.LUT R13, R13, 0x80000000, R24, 0x48, !PT ;  /* 0x800000000d0d7812 */ /* 0x000fc800078e4818 */
[----:B------:R-:W-:Y:S01]  /*4c30*/  LOP3.LUT R13, R13, 0x7f800000, RZ, 0xfc, !PT ;  /* 0x7f8000000d0d7812 */ /* 0x000fe200078efcff */
[----:B------:R-:W-:Y:S06]  /*4c40*/  BRA `(.L_x_80) ;  /* 0x0000000000147947 */ /* 0x000fec0003800000 */
.L_x_74:
[----:B------:R-:W-:Y:S01]  /*4c50*/  LOP3.LUT R13, R13, 0x80000000, R24, 0x48, !PT ;  /* 0x800000000d0d7812 */ /* 0x000fe200078e4818 */
[----:B------:R-:W-:Y:S06]  /*4c60*/  BRA `(.L_x_80) ;  /* 0x00000000000c7947 */ /* 0x000fec0003800000 */
.L_x_73:
[----:B------:R-:W0:Y:S01]  /*4c70*/  MUFU.RSQ R13, -QNAN ;  /* 0xffc00000000d7908 */ /* 0x000e220000001400 */
[----:B------:R-:W-:Y:S05]  /*4c80*/  BRA `(.L_x_80) ;  /* 0x0000000000047947 */ /* 0x000fea0003800000 */
.L_x_72:
[----:B------:R-:W-:-:S07]  /*4c90*/  FADD.FTZ R13, R24, R13 ;  /* 0x0000000d180d7221 */ /* 0x000fce0000010000 */
.L_x_80:
[----:B------:R-:W-:Y:S05]  /*4ca0*/  BSYNC.RECONVERGENT B2 ;  /* 0x0000000000027941 */ /* 0x000fea0003800200 */
.L_x_70:
[----:B------:R-:W-:-:S04]  /*4cb0*/  HFMA2 R17, -RZ, RZ, 0, 0 ;  /* 0x00000000ff117431 */ /* 0x000fc800000001ff */
[----:B0-----:R-:W-:Y:S05]  /*4cc0*/  RET.REL.NODEC R16 `(_Z6kernelPiS_Pfffiiiif) ;  /* 0xffffffb010cc7950 */ /* 0x001fea0003c3ffff */
.L_x_81:
[----:B------:R-:W-:-:S00]  /*4cd0*/  BRA `(.L_x_81) ;  /* 0xfffffffc00fc7947 */ /* 0x000fc0000383ffff */
[----:B------:R-:W-:-:S00]  /*4ce0*/  NOP ;  /* 0x0000000000007918 */ /* 0x000fc00000000000 */
        /* <DEDUP_REMOVED lines=9> */
.L_x_83:


//--------------------- .nv.shared.reserved.0     --------------------------
	.section	.nv.shared.reserved.0,"aw",@nobits
	.weak		__nv_reservedSMEM_offset_0_alias
	.size		__nv_reservedSMEM_offset_0_alias, 0, 64
	.other		__nv_reservedSMEM_offset_0_alias,@"STO_CUDA_RESERVED_SHARED STV_DEFAULT"
__nv_reservedSMEM_offset_0_alias:
	.zero		0
	.zero		64


//--------------------- .nv.constant0._Z6kernelPiS_Pfffiiiif --------------------------
	.section	.nv.constant0._Z6kernelPiS_Pfffiiiif,"a",@progbits
	.sectionflags	@""
	.align	4
.nv.constant0._Z6kernelPiS_Pfffiiiif:
	.zero		948


//--------------------- SYMBOLS --------------------------

	.type		.nv.reservedSmem.offset0,@object
	.size		.nv.reservedSmem.offset0,0x4
